	.target	sm_90a

	.elftype	@"ET_EXEC"


//--------------------- .note.nv.tkinfo           --------------------------
	.section	.note.nv.tkinfo,"",@"SHT_NOTE"
	.sectionflags	@"SHF_NOTE_NV_TKINFO"
	.tkinfo
        /*0018*/ 	.word	0x00000002
        /*0030*/ 	.string	""
        /*0030*/ 	.string	"ptxas"
        /*0030*/ 	.string	"Cuda compilation tools, release 13.0, V13.0.88"
        /*0030*/ 	.string	"Build cuda_13.0.r13.0/compiler.36424714_0"
        /*0030*/ 	.string	"-arch sm_90a -m 64 "



//--------------------- .note.nv.cuinfo           --------------------------
	.section	.note.nv.cuinfo,"",@"SHT_NOTE"
	.sectionflags	@"SHF_NOTE_NV_CUINFO"
        /*0018*/ 	.short	0x0002
        /*001a*/ 	.short	0x005a
        /*001c*/ 	.short	0x0082
	.zero		2


//--------------------- .nv.info                  --------------------------
	.section	.nv.info,"",@"SHT_CUDA_INFO"
	.align	4


	//----- nvinfo : EIATTR_REGCOUNT
	.align		4
        /*0000*/ 	.byte	0x04, 0x2f
        /*0002*/ 	.short	(.L_15 - .L_14)
	.align		4
.L_14:
        /*0004*/ 	.word	index@(_ZN7cutlass13device_kernelINS_4gemm6kernel13GemmUniversalIN4cute5tupleIJiiiiEEENS1_10collective13CollectiveMmaINS1_34MainloopSm90TmaGmmaWarpSpecializedILi3ENS5_IJNS4_1CILi2EEENSA_ILi1EEESC_EEENS1_32KernelTmaWarpSpecializedPingpongEEENS5_IJNSA_ILi64EEENSA_ILi256EEENSA_ILi32EEEEEENS_10bfloat16_tENS5_IJlSC_lEEESK_SL_NS4_8TiledMMAINS4_8MMA_AtomIJNS4_4SM904GMMA28MMA_64x256x16_F32BF16BF16_SSILNSP_5MajorE0ELSR_0ELNSP_7ScaleInE1ELSS_1EEEEEENS4_6LayoutINS5_IJSC_SC_SC_EEENS5_IJNSA_ILi0EEESX_SX_EEEEENS5_IJNS4_10UnderscoreES10_S10_EEEEENS4_13SM90_TMA_LOADENS4_14ComposedLayoutINS4_7SwizzleILi2ELi4ELi3EEENS4_18smem_ptr_flag_bitsILi16EEENSV_INS5_IJNSA_ILi8EEESI_EEENS5_IJSI_SC_EEEEEEEvNS4_8identityENS4_23SM90_TMA_LOAD_MULTICASTES1D_vS1E_EENS_8epilogue10collective6detail29Sm90TmaWarpSpecializedAdapterINS1I_15DefaultEpilogueISK_SL_SL_NS1H_6thread17LinearCombinationISK_Li1EffLNS1M_9ScaleType4KindE0ELNS_15FloatRoundStyleE2ESK_EENS1_15EpilogueDefaultEEEEEvvEEEEvNT_6ParamsE)
        /*0008*/ 	.word	0x000000a8


	//----- nvinfo : EIATTR_FRAME_SIZE
	.align		4
.L_15:
        /*000c*/ 	.byte	0x04, 0x11
        /*000e*/ 	.short	(.L_17 - .L_16)
	.align		4
.L_16:
        /*0010*/ 	.word	index@(_ZN7cutlass13device_kernelINS_4gemm6kernel13GemmUniversalIN4cute5tupleIJiiiiEEENS1_10collective13CollectiveMmaINS1_34MainloopSm90TmaGmmaWarpSpecializedILi3ENS5_IJNS4_1CILi2EEENSA_ILi1EEESC_EEENS1_32KernelTmaWarpSpecializedPingpongEEENS5_IJNSA_ILi64EEENSA_ILi256EEENSA_ILi32EEEEEENS_10bfloat16_tENS5_IJlSC_lEEESK_SL_NS4_8TiledMMAINS4_8MMA_AtomIJNS4_4SM904GMMA28MMA_64x256x16_F32BF16BF16_SSILNSP_5MajorE0ELSR_0ELNSP_7ScaleInE1ELSS_1EEEEEENS4_6LayoutINS5_IJSC_SC_SC_EEENS5_IJNSA_ILi0EEESX_SX_EEEEENS5_IJNS4_10UnderscoreES10_S10_EEEEENS4_13SM90_TMA_LOADENS4_14ComposedLayoutINS4_7SwizzleILi2ELi4ELi3EEENS4_18smem_ptr_flag_bitsILi16EEENSV_INS5_IJNSA_ILi8EEESI_EEENS5_IJSI_SC_EEEEEEEvNS4_8identityENS4_23SM90_TMA_LOAD_MULTICASTES1D_vS1E_EENS_8epilogue10collective6detail29Sm90TmaWarpSpecializedAdapterINS1I_15DefaultEpilogueISK_SL_SL_NS1H_6thread17LinearCombinationISK_Li1EffLNS1M_9ScaleType4KindE0ELNS_15FloatRoundStyleE2ESK_EENS1_15EpilogueDefaultEEEEEvvEEEEvNT_6ParamsE)
        /*0014*/ 	.word	0x00000008


	//----- nvinfo : EIATTR_MIN_STACK_SIZE
	.align		4
.L_17:
        /*0018*/ 	.byte	0x04, 0x12
        /*001a*/ 	.short	(.L_19 - .L_18)
	.align		4
.L_18:
        /*001c*/ 	.word	index@(_ZN7cutlass13device_kernelINS_4gemm6kernel13GemmUniversalIN4cute5tupleIJiiiiEEENS1_10collective13CollectiveMmaINS1_34MainloopSm90TmaGmmaWarpSpecializedILi3ENS5_IJNS4_1CILi2EEENSA_ILi1EEESC_EEENS1_32KernelTmaWarpSpecializedPingpongEEENS5_IJNSA_ILi64EEENSA_ILi256EEENSA_ILi32EEEEEENS_10bfloat16_tENS5_IJlSC_lEEESK_SL_NS4_8TiledMMAINS4_8MMA_AtomIJNS4_4SM904GMMA28MMA_64x256x16_F32BF16BF16_SSILNSP_5MajorE0ELSR_0ELNSP_7ScaleInE1ELSS_1EEEEEENS4_6LayoutINS5_IJSC_SC_SC_EEENS5_IJNSA_ILi0EEESX_SX_EEEEENS5_IJNS4_10UnderscoreES10_S10_EEEEENS4_13SM90_TMA_LOADENS4_14ComposedLayoutINS4_7SwizzleILi2ELi4ELi3EEENS4_18smem_ptr_flag_bitsILi16EEENSV_INS5_IJNSA_ILi8EEESI_EEENS5_IJSI_SC_EEEEEEEvNS4_8identityENS4_23SM90_TMA_LOAD_MULTICASTES1D_vS1E_EENS_8epilogue10collective6detail29Sm90TmaWarpSpecializedAdapterINS1I_15DefaultEpilogueISK_SL_SL_NS1H_6thread17LinearCombinationISK_Li1EffLNS1M_9ScaleType4KindE0ELNS_15FloatRoundStyleE2ESK_EENS1_15EpilogueDefaultEEEEEvvEEEEvNT_6ParamsE)
        /*0020*/ 	.word	0x00000008
.L_19:


//--------------------- .nv.compat                --------------------------
	.section	.nv.compat,"",@"SHT_CUDA_COMPAT_INFO"
	.align	4
        /*0000*/ 	.byte	0x02, 0x09, 0x01, 0x00, 0x02, 0x02, 0x04, 0x00, 0x02, 0x05, 0x05, 0x00, 0x03, 0x07, 0x01, 0x01
        /*0010*/ 	.byte	0x02, 0x03, 0x01, 0x00, 0x02, 0x06, 0x01, 0x00, 0x04, 0x0b, 0x08, 0x00, 0x00, 0x00, 0x00, 0x00
        /*0020*/ 	.byte	0x00, 0x00, 0x00, 0x00


//--------------------- .nv.info._ZN7cutlass13device_kernelINS_4gemm6kernel13GemmUniversalIN4cute5tupleIJiiiiEEENS1_10collective13CollectiveMmaINS1_34MainloopSm90TmaGmmaWarpSpecializedILi3ENS5_IJNS4_1CILi2EEENSA_ILi1EEESC_EEENS1_32KernelTmaWarpSpecializedPingpongEEENS5_IJNSA_ILi64EEENSA_ILi256EEENSA_ILi32EEEEEENS_10bfloat16_tENS5_IJlSC_lEEESK_SL_NS4_8TiledMMAINS4_8MMA_AtomIJNS4_4SM904GMMA28MMA_64x256x16_F32BF16BF16_SSILNSP_5MajorE0ELSR_0ELNSP_7ScaleInE1ELSS_1EEEEEENS4_6LayoutINS5_IJSC_SC_SC_EEENS5_IJNSA_ILi0EEESX_SX_EEEEENS5_IJNS4_10UnderscoreES10_S10_EEEEENS4_13SM90_TMA_LOADENS4_14ComposedLayoutINS4_7SwizzleILi2ELi4ELi3EEENS4_18smem_ptr_flag_bitsILi16EEENSV_INS5_IJNSA_ILi8EEESI_EEENS5_IJSI_SC_EEEEEEEvNS4_8identityENS4_23SM90_TMA_LOAD_MULTICASTES1D_vS1E_EENS_8epilogue10collective6detail29Sm90TmaWarpSpecializedAdapterINS1I_15DefaultEpilogueISK_SL_SL_NS1H_6thread17LinearCombinationISK_Li1EffLNS1M_9ScaleType4KindE0ELNS_15FloatRoundStyleE2ESK_EENS1_15EpilogueDefaultEEEEEvvEEEEvNT_6ParamsE --------------------------
	.section	.nv.info._ZN7cutlass13device_kernelINS_4gemm6kernel13GemmUniversalIN4cute5tupleIJiiiiEEENS1_10collective13CollectiveMmaINS1_34MainloopSm90TmaGmmaWarpSpecializedILi3ENS5_IJNS4_1CILi2EEENSA_ILi1EEESC_EEENS1_32KernelTmaWarpSpecializedPingpongEEENS5_IJNSA_ILi64EEENSA_ILi256EEENSA_ILi32EEEEEENS_10bfloat16_tENS5_IJlSC_lEEESK_SL_NS4_8TiledMMAINS4_8MMA_AtomIJNS4_4SM904GMMA28MMA_64x256x16_F32BF16BF16_SSILNSP_5MajorE0ELSR_0ELNSP_7ScaleInE1ELSS_1EEEEEENS4_6LayoutINS5_IJSC_SC_SC_EEENS5_IJNSA_ILi0EEESX_SX_EEEEENS5_IJNS4_10UnderscoreES10_S10_EEEEENS4_13SM90_TMA_LOADENS4_14ComposedLayoutINS4_7SwizzleILi2ELi4ELi3EEENS4_18smem_ptr_flag_bitsILi16EEENSV_INS5_IJNSA_ILi8EEESI_EEENS5_IJSI_SC_EEEEEEEvNS4_8identityENS4_23SM90_TMA_LOAD_MULTICASTES1D_vS1E_EENS_8epilogue10collective6detail29Sm90TmaWarpSpecializedAdapterINS1I_15DefaultEpilogueISK_SL_SL_NS1H_6thread17LinearCombinationISK_Li1EffLNS1M_9ScaleType4KindE0ELNS_15FloatRoundStyleE2ESK_EENS1_15EpilogueDefaultEEEEEvvEEEEvNT_6ParamsE,"",@"SHT_CUDA_INFO"
	.sectionflags	@""
	.align	4


	//----- nvinfo : EIATTR_CUDA_API_VERSION
	.align		4
        /*0000*/ 	.byte	0x04, 0x37
        /*0002*/ 	.short	(.L_21 - .L_20)
.L_20:
        /*0004*/ 	.word	0x00000082


	//----- nvinfo : EIATTR_KPARAM_INFO
	.align		4
.L_21:
        /*0008*/ 	.byte	0x04, 0x17
        /*000a*/ 	.short	(.L_23 - .L_22)
.L_22:
        /*000c*/ 	.word	0x00000000
        /*0010*/ 	.short	0x0000
        /*0012*/ 	.short	0x0070
        /*0014*/ 	.byte	0x00, 0xf0, 0x01, 0x10


	//----- nvinfo : EIATTR_SPARSE_MMA_MASK
	.align		4
.L_23:
        /*0018*/ 	.byte	0x03, 0x50
        /*001a*/ 	.short	0x0000


	//----- nvinfo : EIATTR_MAXREG_COUNT
	.align		4
        /*001c*/ 	.byte	0x03, 0x1b
        /*001e*/ 	.short	0x00a8


	//----- nvinfo : EIATTR_NUM_BARRIERS
	.align		4
        /*0020*/ 	.byte	0x02, 0x4c
        /*0022*/ 	.byte	0x01
	.zero		1


	//----- nvinfo : EIATTR_EXTERNS
	.align		4
        /*0024*/ 	.byte	0x04, 0x0f
        /*0026*/ 	.short	(.L_25 - .L_24)


	//   ....[0]....
	.align		4
.L_24:
        /*0028*/ 	.word	index@(__assertfail)


	//----- nvinfo : EIATTR_ANNOTATIONS
	.align		4
.L_25:
        /*002c*/ 	.byte	0x04, 0x55
        /*002e*/ 	.short	(.L_27 - .L_26)


	//   ....[0]....
.L_26:
        /*0030*/ 	.word	0x00000001
        /*0034*/ 	.byte	0x90, 0x0d, 0x00, 0x00, 0x01, 0x00, 0x00, 0x00, 0xf0, 0x9c, 0x00, 0x00, 0x01, 0x00, 0x00, 0x00
        /*0044*/ 	.byte	0x70, 0xa9, 0x00, 0x00


	//----- nvinfo : EIATTR_MERCURY_ISA_VERSION
	.align		4
.L_27:
        /*0048*/ 	.byte	0x03, 0x5f
        /*004a*/ 	.short	0x0101


	//----- nvinfo : EIATTR_INT_WARP_WIDE_INSTR_OFFSETS
	.align		4
        /*004c*/ 	.byte	0x04, 0x31
        /*004e*/ 	.short	(.L_29 - .L_28)


	//   ....[0]....
.L_28:
        /*0050*/ 	.word	0x00000510


	//   ....[1]....
        /*0054*/ 	.word	0x00000540


	//   ....[2]....
        /*0058*/ 	.word	0x00000580


	//   ....[3]....
        /*005c*/ 	.word	0x000006b0


	//   ....[4]....
        /*0060*/ 	.word	0x000006c0


	//   ....[5]....
        /*0064*/ 	.word	0x000006d0


	//   ....[6]....
        /*0068*/ 	.word	0x00000770


	//   ....[7]....
        /*006c*/ 	.word	0x000007b0


	//   ....[8]....
        /*0070*/ 	.word	0x00001e20


	//----- nvinfo : EIATTR_COOP_GROUP_MASK_REGIDS
	.align		4
.L_29:
        /*0074*/ 	.byte	0x04, 0x29
        /*0076*/ 	.short	(.L_31 - .L_30)


	//   ....[0]....
.L_30:
        /*0078*/ 	.word	0xffffffff


	//   ....[1]....
        /*007c*/ 	.word	0xffffffff


	//   ....[2]....
        /*0080*/ 	.word	0xffffffff


	//   ....[3]....
        /*0084*/ 	.word	0xffffffff


	//   ....[4]....
        /*0088*/ 	.word	0xffffffff


	//   ....[5]....
        /*008c*/ 	.word	0xffffffff


	//   ....[6]....
        /*0090*/ 	.word	0xffffffff


	//----- nvinfo : EIATTR_COOP_GROUP_INSTR_OFFSETS
	.align		4
.L_31:
        /*0094*/ 	.byte	0x04, 0x28
        /*0096*/ 	.short	(.L_33 - .L_32)


	//   ....[0]....
.L_32:
        /*0098*/ 	.word	0x00000070


	//   ....[1]....
        /*009c*/ 	.word	0x00000080


	//   ....[2]....
        /*00a0*/ 	.word	0x00000140


	//   ....[3]....
        /*00a4*/ 	.word	0x000002d0


	//   ....[4]....
        /*00a8*/ 	.word	0x00000310


	//   ....[5]....
        /*00ac*/ 	.word	0x000006f0


	//   ....[6]....
        /*00b0*/ 	.word	0x00000930


	//----- nvinfo : EIATTR_REG_RECONFIG
	.align		4
.L_33:
        /*00b4*/ 	.byte	0x01, 0x54
	.zero		2


	//----- nvinfo : EIATTR_SYSCALL_OFFSETS
	.align		4
        /*00b8*/ 	.byte	0x04, 0x46
        /*00ba*/ 	.short	(.L_35 - .L_34)


	//   ....[0]....
.L_34:
        /*00bc*/ 	.word	0x000017c0


	//----- nvinfo : EIATTR_MBARRIER_INSTR_OFFSETS
	.align		4
.L_35:
        /*00c0*/ 	.byte	0x04, 0x39
        /*00c2*/ 	.short	(.L_37 - .L_36)


	//   ....[0]....
.L_36:
        /*00c4*/ 	.word	0x00000260
        /*00c8*/ 	.word	0x000000ff
        /*00cc*/ 	.word	0x00000000
        /*00d0*/ 	.short	0x0100
        /*00d2*/ 	.byte	0x08
	.zero		1


	//   ....[1]....
        /*00d4*/ 	.word	0x00000270
        /*00d8*/ 	.word	0x000000ff
        /*00dc*/ 	.word	0x00000018
        /*00e0*/ 	.short	0x0100
        /*00e2*/ 	.byte	0x08
	.zero		1


	//   ....[2]....
        /*00e4*/ 	.word	0x00000280
        /*00e8*/ 	.word	0x000000ff
        /*00ec*/ 	.word	0x00000008
        /*00f0*/ 	.short	0x0100
        /*00f2*/ 	.byte	0x08
	.zero		1


	//   ....[3]....
        /*00f4*/ 	.word	0x00000290
        /*00f8*/ 	.word	0x000000ff
        /*00fc*/ 	.word	0x00000020
        /*0100*/ 	.short	0x0100
        /*0102*/ 	.byte	0x08
	.zero		1


	//   ....[4]....
        /*0104*/ 	.word	0x000002a0
        /*0108*/ 	.word	0x000000ff
        /*010c*/ 	.word	0x00000010
        /*0110*/ 	.short	0x0100
        /*0112*/ 	.byte	0x08
	.zero		1


	//   ....[5]....
        /*0114*/ 	.word	0x000002b0
        /*0118*/ 	.word	0x000000ff
        /*011c*/ 	.word	0x00000028
        /*0120*/ 	.short	0x0100
        /*0122*/ 	.byte	0x08
	.zero		1


	//   ....[6]....
        /*0124*/ 	.word	0x000007e0
        /*0128*/ 	.word	0x000000ff
        /*012c*/ 	.word	0x00000060
        /*0130*/ 	.short	0x0100
        /*0132*/ 	.byte	0x08
	.zero		1


	//   ....[7]....
        /*0134*/ 	.word	0x00000870
        /*0138*/ 	.word	0x000000ff
        /*013c*/ 	.word	0x00000068
        /*0140*/ 	.short	0x0100
        /*0142*/ 	.byte	0x08
	.zero		1


	//   ....[8]....
        /*0144*/ 	.word	0x000008b0
        /*0148*/ 	.word	0x000000ff
        /*014c*/ 	.word	0x00000040
        /*0150*/ 	.short	0x0100
        /*0152*/ 	.byte	0x09
	.zero		1


	//   ....[9]....
        /*0154*/ 	.word	0x000008c0
        /*0158*/ 	.word	0x000000ff
        /*015c*/ 	.word	0x00000048
        /*0160*/ 	.short	0x0100
        /*0162*/ 	.byte	0x09
	.zero		1


	//   ....[10]....
        /*0164*/ 	.word	0x000008d0
        /*0168*/ 	.word	0x000000ff
        /*016c*/ 	.word	0x00000050
        /*0170*/ 	.short	0x0100
        /*0172*/ 	.byte	0x09
	.zero		1


	//   ....[11]....
        /*0174*/ 	.word	0x000008e0
        /*0178*/ 	.word	0x000000ff
        /*017c*/ 	.word	0x00000058
        /*0180*/ 	.short	0x0100
        /*0182*/ 	.byte	0x09
	.zero		1


	//   ....[12]....
        /*0184*/ 	.word	0x000016a0
        /*0188*/ 	.word	0x0000009f
        /*018c*/ 	.word	0x00000000
        /*0190*/ 	.short	0x010a
        /*0192*/ 	.byte	0x2a
	.zero		1


	//   ....[13]....
        /*0194*/ 	.word	0x00001840
        /*0198*/ 	.word	0x00000003
        /*019c*/ 	.word	0x00000000
        /*01a0*/ 	.short	0x010a
        /*01a2*/ 	.byte	0x3f
	.zero		1


	//   ....[14]....
        /*01a4*/ 	.word	0x000018a0
        /*01a8*/ 	.word	0x00000003
        /*01ac*/ 	.word	0x00000000
        /*01b0*/ 	.short	0x010a
        /*01b2*/ 	.byte	0x3f
	.zero		1


	//   ....[15]....
        /*01b4*/ 	.word	0x00001b10
        /*01b8*/ 	.word	0x000000ff
        /*01bc*/ 	.word	0x00000000
        /*01c0*/ 	.short	0x010a
        /*01c2*/ 	.byte	0x04
	.zero		1


	//   ....[16]....
        /*01c4*/ 	.word	0x00001b50
        /*01c8*/ 	.word	0x000000ff
        /*01cc*/ 	.word	0x00000000
        /*01d0*/ 	.short	0x010a
        /*01d2*/ 	.byte	0x04
	.zero		1


	//   ....[17]....
        /*01d4*/ 	.word	0x00001cc0
        /*01d8*/ 	.word	0x00000005
        /*01dc*/ 	.word	0x00000000
        /*01e0*/ 	.short	0x0101
        /*01e2*/ 	.byte	0x3f
	.zero		1


	//   ....[18]....
        /*01e4*/ 	.word	0x00001dc0
        /*01e8*/ 	.word	0x000000a0
        /*01ec*/ 	.word	0x00000000
        /*01f0*/ 	.short	0x0101
        /*01f2*/ 	.byte	0x2d
	.zero		1


	//   ....[19]....
        /*01f4*/ 	.word	0x00001ec0
        /*01f8*/ 	.word	0x00000003
        /*01fc*/ 	.word	0x00000000
        /*0200*/ 	.short	0x0101
        /*0202*/ 	.byte	0x3f
	.zero		1


	//   ....[20]....
        /*0204*/ 	.word	0x00001f80
        /*0208*/ 	.word	0x0000009f
        /*020c*/ 	.word	0x00000010
        /*0210*/ 	.short	0x010a
        /*0212*/ 	.byte	0x2a
	.zero		1


	//   ....[21]....
        /*0214*/ 	.word	0x00009d10
        /*0218*/ 	.word	0x000000a2
        /*021c*/ 	.word	0x00000000
        /*0220*/ 	.short	0x0101
        /*0222*/ 	.byte	0x2d
	.zero		1


	//   ....[22]....
        /*0224*/ 	.word	0x0000a6c0
        /*0228*/ 	.word	0x0000000c
        /*022c*/ 	.word	0x00000018
        /*0230*/ 	.short	0x010a
        /*0232*/ 	.byte	0x3f
	.zero		1


	//   ....[23]....
        /*0234*/ 	.word	0x0000aa80
        /*0238*/ 	.word	0x00000004
        /*023c*/ 	.word	0x00000068
        /*0240*/ 	.short	0x0101
        /*0242*/ 	.byte	0x3f
	.zero		1


	//   ....[24]....
        /*0244*/ 	.word	0x0000b210
        /*0248*/ 	.word	0x00000007
        /*024c*/ 	.word	0x00000000
        /*0250*/ 	.short	0x010a
        /*0252*/ 	.byte	0x3f
	.zero		1


	//   ....[25]....
        /*0254*/ 	.word	0x0000b290
        /*0258*/ 	.word	0x00000009
        /*025c*/ 	.word	0x00000000
        /*0260*/ 	.short	0x010a
        /*0262*/ 	.byte	0x3f
	.zero		1


	//   ....[26]....
        /*0264*/ 	.word	0x0000b320
        /*0268*/ 	.word	0x00000003
        /*026c*/ 	.word	0x00000000
        /*0270*/ 	.short	0x010a
        /*0272*/ 	.byte	0x3f
	.zero		1


	//   ....[27]....
        /*0274*/ 	.word	0x0000b380
        /*0278*/ 	.word	0x000000a1
        /*027c*/ 	.word	0x00000000
        /*0280*/ 	.short	0x010a
        /*0282*/ 	.byte	0x3f
	.zero		1


	//   ....[28]....
        /*0284*/ 	.word	0x0000b3d0
        /*0288*/ 	.word	0x00000003
        /*028c*/ 	.word	0x00000000
        /*0290*/ 	.short	0x010a
        /*0292*/ 	.byte	0x3f
	.zero		1


	//   ....[29]....
        /*0294*/ 	.word	0x0000b430
        /*0298*/ 	.word	0x00000005
        /*029c*/ 	.word	0x00000000
        /*02a0*/ 	.short	0x010a
        /*02a2*/ 	.byte	0x3f
	.zero		1


	//   ....[30]....
        /*02a4*/ 	.word	0x0000b480
        /*02a8*/ 	.word	0x000000a1
        /*02ac*/ 	.word	0x00000010
        /*02b0*/ 	.short	0x010a
        /*02b2*/ 	.byte	0x3f
	.zero		1


	//   ....[31]....
        /*02b4*/ 	.word	0x0000b550
        /*02b8*/ 	.word	0x0000000c
        /*02bc*/ 	.word	0x00000018
        /*02c0*/ 	.short	0x010a
        /*02c2*/ 	.byte	0x3f
	.zero		1


	//   ....[32]....
        /*02c4*/ 	.word	0x0000b620
        /*02c8*/ 	.word	0x00000007
        /*02cc*/ 	.word	0x00000000
        /*02d0*/ 	.short	0x010a
        /*02d2*/ 	.byte	0x3f
	.zero		1


	//   ....[33]....
        /*02d4*/ 	.word	0x0000b670
        /*02d8*/ 	.word	0x00000009
        /*02dc*/ 	.word	0x00000000
        /*02e0*/ 	.short	0x010a
        /*02e2*/ 	.byte	0x3f
	.zero		1


	//----- nvinfo : EIATTR_NUM_MBARRIERS
	.align		4
.L_37:
        /*02e4*/ 	.byte	0x03, 0x38
        /*02e6*/ 	.short	0x000c


	//----- nvinfo : EIATTR_EXIT_INSTR_OFFSETS
	.align		4
        /*02e8*/ 	.byte	0x04, 0x1c
        /*02ea*/ 	.short	(.L_39 - .L_38)


	//   ....[0]....
.L_38:
        /*02ec*/ 	.word	0x000013d0


	//   ....[1]....
        /*02f0*/ 	.word	0x00001430


	//   ....[2]....
        /*02f4*/ 	.word	0x0000a3a0


	//   ....[3]....
        /*02f8*/ 	.word	0x0000a3d0


	//   ....[4]....
        /*02fc*/ 	.word	0x0000b370


	//----- nvinfo : EIATTR_MAX_THREADS
	.align		4
.L_39:
        /*0300*/ 	.byte	0x04, 0x05
        /*0302*/ 	.short	(.L_41 - .L_40)
.L_40:
        /*0304*/ 	.word	0x00000180
        /*0308*/ 	.word	0x00000001
        /*030c*/ 	.word	0x00000001


	//----- nvinfo : EIATTR_CRS_STACK_SIZE
	.align		4
.L_41:
        /*0310*/ 	.byte	0x04, 0x1e
        /*0312*/ 	.short	(.L_43 - .L_42)
.L_42:
        /*0314*/ 	.word	0x00000000


	//----- nvinfo : EIATTR_CBANK_PARAM_SIZE
	.align		4
.L_43:
        /*0318*/ 	.byte	0x03, 0x19
        /*031a*/ 	.short	0x0470


	//----- nvinfo : EIATTR_PARAM_CBANK
	.align		4
        /*031c*/ 	.byte	0x04, 0x0a
        /*031e*/ 	.short	(.L_45 - .L_44)
	.align		4
.L_44:
        /*0320*/ 	.word	index@(.nv.constant0._ZN7cutlass13device_kernelINS_4gemm6kernel13GemmUniversalIN4cute5tupleIJiiiiEEENS1_10collective13CollectiveMmaINS1_34MainloopSm90TmaGmmaWarpSpecializedILi3ENS5_IJNS4_1CILi2EEENSA_ILi1EEESC_EEENS1_32KernelTmaWarpSpecializedPingpongEEENS5_IJNSA_ILi64EEENSA_ILi256EEENSA_ILi32EEEEEENS_10bfloat16_tENS5_IJlSC_lEEESK_SL_NS4_8TiledMMAINS4_8MMA_AtomIJNS4_4SM904GMMA28MMA_64x256x16_F32BF16BF16_SSILNSP_5MajorE0ELSR_0ELNSP_7ScaleInE1ELSS_1EEEEEENS4_6LayoutINS5_IJSC_SC_SC_EEENS5_IJNSA_ILi0EEESX_SX_EEEEENS5_IJNS4_10UnderscoreES10_S10_EEEEENS4_13SM90_TMA_LOADENS4_14ComposedLayoutINS4_7SwizzleILi2ELi4ELi3EEENS4_18smem_ptr_flag_bitsILi16EEENSV_INS5_IJNSA_ILi8EEESI_EEENS5_IJSI_SC_EEEEEEEvNS4_8identityENS4_23SM90_TMA_LOAD_MULTICASTES1D_vS1E_EENS_8epilogue10collective6detail29Sm90TmaWarpSpecializedAdapterINS1I_15DefaultEpilogueISK_SL_SL_NS1H_6thread17LinearCombinationISK_Li1EffLNS1M_9ScaleType4KindE0ELNS_15FloatRoundStyleE2ESK_EENS1_15EpilogueDefaultEEEEEvvEEEEvNT_6ParamsE)
        /*0324*/ 	.short	0x0210
        /*0326*/ 	.short	0x0470


	//----- nvinfo : EIATTR_SW_WAR
	.align		4
.L_45:
        /*0328*/ 	.byte	0x04, 0x36
        /*032a*/ 	.short	(.L_47 - .L_46)
.L_46:
        /*032c*/ 	.word	0x00000008
.L_47:


//--------------------- .nv.callgraph             --------------------------
	.section	.nv.callgraph,"",@"SHT_CUDA_CALLGRAPH"
	.align	4
	.sectionentsize	8
	.align		4
        /*0000*/ 	.word	0x00000000
	.align		4
        /*0004*/ 	.word	0xffffffff
	.align		4
        /*0008*/ 	.word	index@(_ZN7cutlass13device_kernelINS_4gemm6kernel13GemmUniversalIN4cute5tupleIJiiiiEEENS1_10collective13CollectiveMmaINS1_34MainloopSm90TmaGmmaWarpSpecializedILi3ENS5_IJNS4_1CILi2EEENSA_ILi1EEESC_EEENS1_32KernelTmaWarpSpecializedPingpongEEENS5_IJNSA_ILi64EEENSA_ILi256EEENSA_ILi32EEEEEENS_10bfloat16_tENS5_IJlSC_lEEESK_SL_NS4_8TiledMMAINS4_8MMA_AtomIJNS4_4SM904GMMA28MMA_64x256x16_F32BF16BF16_SSILNSP_5MajorE0ELSR_0ELNSP_7ScaleInE1ELSS_1EEEEEENS4_6LayoutINS5_IJSC_SC_SC_EEENS5_IJNSA_ILi0EEESX_SX_EEEEENS5_IJNS4_10UnderscoreES10_S10_EEEEENS4_13SM90_TMA_LOADENS4_14ComposedLayoutINS4_7SwizzleILi2ELi4ELi3EEENS4_18smem_ptr_flag_bitsILi16EEENSV_INS5_IJNSA_ILi8EEESI_EEENS5_IJSI_SC_EEEEEEEvNS4_8identityENS4_23SM90_TMA_LOAD_MULTICASTES1D_vS1E_EENS_8epilogue10collective6detail29Sm90TmaWarpSpecializedAdapterINS1I_15DefaultEpilogueISK_SL_SL_NS1H_6thread17LinearCombinationISK_Li1EffLNS1M_9ScaleType4KindE0ELNS_15FloatRoundStyleE2ESK_EENS1_15EpilogueDefaultEEEEEvvEEEEvNT_6ParamsE)
	.align		4
        /*000c*/ 	.word	index@(__assertfail)
	.align		4
        /*0010*/ 	.word	0x00000000
	.align		4
        /*0014*/ 	.word	0xfffffffe
	.align		4
        /*0018*/ 	.word	0x00000000
	.align		4
        /*001c*/ 	.word	0xfffffffd
	.align		4
        /*0020*/ 	.word	0x00000000
	.align		4
        /*0024*/ 	.word	0xfffffffc


//--------------------- .nv.constant4             --------------------------
	.section	.nv.constant4,"a",@progbits
	.align	8
	.align		8
.nv.constant4:
        /*0000*/ 	.dword	__assertfail
	.align		8
        /*0008*/ 	.dword	__unnamed_1
	.align		8
        /*0010*/ 	.dword	_ZN39_INTERNAL_aed367f6_4_k_cu_c09ea86b_35864cuda3std3__45__cpo5beginE
	.align		8
        /*0018*/ 	.dword	_ZN39_INTERNAL_aed367f6_4_k_cu_c09ea86b_35864cuda3std3__45__cpo3endE
	.align		8
        /*0020*/ 	.dword	_ZN39_INTERNAL_aed367f6_4_k_cu_c09ea86b_35864cuda3std3__45__cpo6cbeginE
	.align		8
        /*0028*/ 	.dword	_ZN39_INTERNAL_aed367f6_4_k_cu_c09ea86b_35864cuda3std3__45__cpo4cendE
	.align		8
        /*0030*/ 	.dword	_ZN39_INTERNAL_aed367f6_4_k_cu_c09ea86b_35864cuda3std3__441_GLOBAL__N__aed367f6_4_k_cu_c09ea86b_35866ignoreE
	.align		8
        /*0038*/ 	.dword	_ZN39_INTERNAL_aed367f6_4_k_cu_c09ea86b_35864cuda3std3__419piecewise_constructE
	.align		8
        /*0040*/ 	.dword	_ZN39_INTERNAL_aed367f6_4_k_cu_c09ea86b_35864cuda3std3__48in_placeE
	.align		8
        /*0048*/ 	.dword	_ZN39_INTERNAL_aed367f6_4_k_cu_c09ea86b_35864cuda3std6ranges3__45__cpo4swapE
	.align		8
        /*0050*/ 	.dword	_ZN39_INTERNAL_aed367f6_4_k_cu_c09ea86b_35864cuda3std6ranges3__45__cpo9iter_moveE
	.align		8
        /*0058*/ 	.dword	_ZN39_INTERNAL_aed367f6_4_k_cu_c09ea86b_35864cute7productE
	.align		8
        /*0060*/ 	.dword	_ZN39_INTERNAL_aed367f6_4_k_cu_c09ea86b_35864cute1_E
	.align		8
        /*0068*/ 	.dword	$str$22
	.align		8
        /*0070*/ 	.dword	$str$23


//--------------------- .text._ZN7cutlass13device_kernelINS_4gemm6kernel13GemmUniversalIN4cute5tupleIJiiiiEEENS1_10collective13CollectiveMmaINS1_34MainloopSm90TmaGmmaWarpSpecializedILi3ENS5_IJNS4_1CILi2EEENSA_ILi1EEESC_EEENS1_32KernelTmaWarpSpecializedPingpongEEENS5_IJNSA_ILi64EEENSA_ILi256EEENSA_ILi32EEEEEENS_10bfloat16_tENS5_IJlSC_lEEESK_SL_NS4_8TiledMMAINS4_8MMA_AtomIJNS4_4SM904GMMA28MMA_64x256x16_F32BF16BF16_SSILNSP_5MajorE0ELSR_0ELNSP_7ScaleInE1ELSS_1EEEEEENS4_6LayoutINS5_IJSC_SC_SC_EEENS5_IJNSA_ILi0EEESX_SX_EEEEENS5_IJNS4_10UnderscoreES10_S10_EEEEENS4_13SM90_TMA_LOADENS4_14ComposedLayoutINS4_7SwizzleILi2ELi4ELi3EEENS4_18smem_ptr_flag_bitsILi16EEENSV_INS5_IJNSA_ILi8EEESI_EEENS5_IJSI_SC_EEEEEEEvNS4_8identityENS4_23SM90_TMA_LOAD_MULTICASTES1D_vS1E_EENS_8epilogue10collective6detail29Sm90TmaWarpSpecializedAdapterINS1I_15DefaultEpilogueISK_SL_SL_NS1H_6thread17LinearCombinationISK_Li1EffLNS1M_9ScaleType4KindE0ELNS_15FloatRoundStyleE2ESK_EENS1_15EpilogueDefaultEEEEEvvEEEEvNT_6ParamsE --------------------------
	.section	.text._ZN7cutlass13device_kernelINS_4gemm6kernel13GemmUniversalIN4cute5tupleIJiiiiEEENS1_10collective13CollectiveMmaINS1_34MainloopSm90TmaGmmaWarpSpecializedILi3ENS5_IJNS4_1CILi2EEENSA_ILi1EEESC_EEENS1_32KernelTmaWarpSpecializedPingpongEEENS5_IJNSA_ILi64EEENSA_ILi256EEENSA_ILi32EEEEEENS_10bfloat16_tENS5_IJlSC_lEEESK_SL_NS4_8TiledMMAINS4_8MMA_AtomIJNS4_4SM904GMMA28MMA_64x256x16_F32BF16BF16_SSILNSP_5MajorE0ELSR_0ELNSP_7ScaleInE1ELSS_1EEEEEENS4_6LayoutINS5_IJSC_SC_SC_EEENS5_IJNSA_ILi0EEESX_SX_EEEEENS5_IJNS4_10UnderscoreES10_S10_EEEEENS4_13SM90_TMA_LOADENS4_14ComposedLayoutINS4_7SwizzleILi2ELi4ELi3EEENS4_18smem_ptr_flag_bitsILi16EEENSV_INS5_IJNSA_ILi8EEESI_EEENS5_IJSI_SC_EEEEEEEvNS4_8identityENS4_23SM90_TMA_LOAD_MULTICASTES1D_vS1E_EENS_8epilogue10collective6detail29Sm90TmaWarpSpecializedAdapterINS1I_15DefaultEpilogueISK_SL_SL_NS1H_6thread17LinearCombinationISK_Li1EffLNS1M_9ScaleType4KindE0ELNS_15FloatRoundStyleE2ESK_EENS1_15EpilogueDefaultEEEEEvvEEEEvNT_6ParamsE,"ax",@progbits
	.align	128
.text._ZN7cutlass13device_kernelINS_4gemm6kernel13GemmUniversalIN4cute5tupleIJiiiiEEENS1_10collective13CollectiveMmaINS1_34MainloopSm90TmaGmmaWarpSpecializedILi3ENS5_IJNS4_1CILi2EEENSA_ILi1EEESC_EEENS1_32KernelTmaWarpSpecializedPingpongEEENS5_IJNSA_ILi64EEENSA_ILi256EEENSA_ILi32EEEEEENS_10bfloat16_tENS5_IJlSC_lEEESK_SL_NS4_8TiledMMAINS4_8MMA_AtomIJNS4_4SM904GMMA28MMA_64x256x16_F32BF16BF16_SSILNSP_5MajorE0ELSR_0ELNSP_7ScaleInE1ELSS_1EEEEEENS4_6LayoutINS5_IJSC_SC_SC_EEENS5_IJNSA_ILi0EEESX_SX_EEEEENS5_IJNS4_10UnderscoreES10_S10_EEEEENS4_13SM90_TMA_LOADENS4_14ComposedLayoutINS4_7SwizzleILi2ELi4ELi3EEENS4_18smem_ptr_flag_bitsILi16EEENSV_INS5_IJNSA_ILi8EEESI_EEENS5_IJSI_SC_EEEEEEEvNS4_8identityENS4_23SM90_TMA_LOAD_MULTICASTES1D_vS1E_EENS_8epilogue10collective6detail29Sm90TmaWarpSpecializedAdapterINS1I_15DefaultEpilogueISK_SL_SL_NS1H_6thread17LinearCombinationISK_Li1EffLNS1M_9ScaleType4KindE0ELNS_15FloatRoundStyleE2ESK_EENS1_15EpilogueDefaultEEEEEvvEEEEvNT_6ParamsE:
        .type           _ZN7cutlass13device_kernelINS_4gemm6kernel13GemmUniversalIN4cute5tupleIJiiiiEEENS1_10collective13CollectiveMmaINS1_34MainloopSm90TmaGmmaWarpSpecializedILi3ENS5_IJNS4_1CILi2EEENSA_ILi1EEESC_EEENS1_32KernelTmaWarpSpecializedPingpongEEENS5_IJNSA_ILi64EEENSA_ILi256EEENSA_ILi32EEEEEENS_10bfloat16_tENS5_IJlSC_lEEESK_SL_NS4_8TiledMMAINS4_8MMA_AtomIJNS4_4SM904GMMA28MMA_64x256x16_F32BF16BF16_SSILNSP_5MajorE0ELSR_0ELNSP_7ScaleInE1ELSS_1EEEEEENS4_6LayoutINS5_IJSC_SC_SC_EEENS5_IJNSA_ILi0EEESX_SX_EEEEENS5_IJNS4_10UnderscoreES10_S10_EEEEENS4_13SM90_TMA_LOADENS4_14ComposedLayoutINS4_7SwizzleILi2ELi4ELi3EEENS4_18smem_ptr_flag_bitsILi16EEENSV_INS5_IJNSA_ILi8EEESI_EEENS5_IJSI_SC_EEEEEEEvNS4_8identityENS4_23SM90_TMA_LOAD_MULTICASTES1D_vS1E_EENS_8epilogue10collective6detail29Sm90TmaWarpSpecializedAdapterINS1I_15DefaultEpilogueISK_SL_SL_NS1H_6thread17LinearCombinationISK_Li1EffLNS1M_9ScaleType4KindE0ELNS_15FloatRoundStyleE2ESK_EENS1_15EpilogueDefaultEEEEEvvEEEEvNT_6ParamsE,@function
        .size           _ZN7cutlass13device_kernelINS_4gemm6kernel13GemmUniversalIN4cute5tupleIJiiiiEEENS1_10collective13CollectiveMmaINS1_34MainloopSm90TmaGmmaWarpSpecializedILi3ENS5_IJNS4_1CILi2EEENSA_ILi1EEESC_EEENS1_32KernelTmaWarpSpecializedPingpongEEENS5_IJNSA_ILi64EEENSA_ILi256EEENSA_ILi32EEEEEENS_10bfloat16_tENS5_IJlSC_lEEESK_SL_NS4_8TiledMMAINS4_8MMA_AtomIJNS4_4SM904GMMA28MMA_64x256x16_F32BF16BF16_SSILNSP_5MajorE0ELSR_0ELNSP_7ScaleInE1ELSS_1EEEEEENS4_6LayoutINS5_IJSC_SC_SC_EEENS5_IJNSA_ILi0EEESX_SX_EEEEENS5_IJNS4_10UnderscoreES10_S10_EEEEENS4_13SM90_TMA_LOADENS4_14ComposedLayoutINS4_7SwizzleILi2ELi4ELi3EEENS4_18smem_ptr_flag_bitsILi16EEENSV_INS5_IJNSA_ILi8EEESI_EEENS5_IJSI_SC_EEEEEEEvNS4_8identityENS4_23SM90_TMA_LOAD_MULTICASTES1D_vS1E_EENS_8epilogue10collective6detail29Sm90TmaWarpSpecializedAdapterINS1I_15DefaultEpilogueISK_SL_SL_NS1H_6thread17LinearCombinationISK_Li1EffLNS1M_9ScaleType4KindE0ELNS_15FloatRoundStyleE2ESK_EENS1_15EpilogueDefaultEEEEEvvEEEEvNT_6ParamsE,(.L_x_327 - _ZN7cutlass13device_kernelINS_4gemm6kernel13GemmUniversalIN4cute5tupleIJiiiiEEENS1_10collective13CollectiveMmaINS1_34MainloopSm90TmaGmmaWarpSpecializedILi3ENS5_IJNS4_1CILi2EEENSA_ILi1EEESC_EEENS1_32KernelTmaWarpSpecializedPingpongEEENS5_IJNSA_ILi64EEENSA_ILi256EEENSA_ILi32EEEEEENS_10bfloat16_tENS5_IJlSC_lEEESK_SL_NS4_8TiledMMAINS4_8MMA_AtomIJNS4_4SM904GMMA28MMA_64x256x16_F32BF16BF16_SSILNSP_5MajorE0ELSR_0ELNSP_7ScaleInE1ELSS_1EEEEEENS4_6LayoutINS5_IJSC_SC_SC_EEENS5_IJNSA_ILi0EEESX_SX_EEEEENS5_IJNS4_10UnderscoreES10_S10_EEEEENS4_13SM90_TMA_LOADENS4_14ComposedLayoutINS4_7SwizzleILi2ELi4ELi3EEENS4_18smem_ptr_flag_bitsILi16EEENSV_INS5_IJNSA_ILi8EEESI_EEENS5_IJSI_SC_EEEEEEEvNS4_8identityENS4_23SM90_TMA_LOAD_MULTICASTES1D_vS1E_EENS_8epilogue10collective6detail29Sm90TmaWarpSpecializedAdapterINS1I_15DefaultEpilogueISK_SL_SL_NS1H_6thread17LinearCombinationISK_Li1EffLNS1M_9ScaleType4KindE0ELNS_15FloatRoundStyleE2ESK_EENS1_15EpilogueDefaultEEEEEvvEEEEvNT_6ParamsE)
        .other          _ZN7cutlass13device_kernelINS_4gemm6kernel13GemmUniversalIN4cute5tupleIJiiiiEEENS1_10collective13CollectiveMmaINS1_34MainloopSm90TmaGmmaWarpSpecializedILi3ENS5_IJNS4_1CILi2EEENSA_ILi1EEESC_EEENS1_32KernelTmaWarpSpecializedPingpongEEENS5_IJNSA_ILi64EEENSA_ILi256EEENSA_ILi32EEEEEENS_10bfloat16_tENS5_IJlSC_lEEESK_SL_NS4_8TiledMMAINS4_8MMA_AtomIJNS4_4SM904GMMA28MMA_64x256x16_F32BF16BF16_SSILNSP_5MajorE0ELSR_0ELNSP_7ScaleInE1ELSS_1EEEEEENS4_6LayoutINS5_IJSC_SC_SC_EEENS5_IJNSA_ILi0EEESX_SX_EEEEENS5_IJNS4_10UnderscoreES10_S10_EEEEENS4_13SM90_TMA_LOADENS4_14ComposedLayoutINS4_7SwizzleILi2ELi4ELi3EEENS4_18smem_ptr_flag_bitsILi16EEENSV_INS5_IJNSA_ILi8EEESI_EEENS5_IJSI_SC_EEEEEEEvNS4_8identityENS4_23SM90_TMA_LOAD_MULTICASTES1D_vS1E_EENS_8epilogue10collective6detail29Sm90TmaWarpSpecializedAdapterINS1I_15DefaultEpilogueISK_SL_SL_NS1H_6thread17LinearCombinationISK_Li1EffLNS1M_9ScaleType4KindE0ELNS_15FloatRoundStyleE2ESK_EENS1_15EpilogueDefaultEEEEEvvEEEEvNT_6ParamsE,@"STO_CUDA_ENTRY STV_DEFAULT"
_ZN7cutlass13device_kernelINS_4gemm6kernel13GemmUniversalIN4cute5tupleIJiiiiEEENS1_10collective13CollectiveMmaINS1_34MainloopSm90TmaGmmaWarpSpecializedILi3ENS5_IJNS4_1CILi2EEENSA_ILi1EEESC_EEENS1_32KernelTmaWarpSpecializedPingpongEEENS5_IJNSA_ILi64EEENSA_ILi256EEENSA_ILi32EEEEEENS_10bfloat16_tENS5_IJlSC_lEEESK_SL_NS4_8TiledMMAINS4_8MMA_AtomIJNS4_4SM904GMMA28MMA_64x256x16_F32BF16BF16_SSILNSP_5MajorE0ELSR_0ELNSP_7ScaleInE1ELSS_1EEEEEENS4_6LayoutINS5_IJSC_SC_SC_EEENS5_IJNSA_ILi0EEESX_SX_EEEEENS5_IJNS4_10UnderscoreES10_S10_EEEEENS4_13SM90_TMA_LOADENS4_14ComposedLayoutINS4_7SwizzleILi2ELi4ELi3EEENS4_18smem_ptr_flag_bitsILi16EEENSV_INS5_IJNSA_ILi8EEESI_EEENS5_IJSI_SC_EEEEEEEvNS4_8identityENS4_23SM90_TMA_LOAD_MULTICASTES1D_vS1E_EENS_8epilogue10collective6detail29Sm90TmaWarpSpecializedAdapterINS1I_15DefaultEpilogueISK_SL_SL_NS1H_6thread17LinearCombinationISK_Li1EffLNS1M_9ScaleType4KindE0ELNS_15FloatRoundStyleE2ESK_EENS1_15EpilogueDefaultEEEEEvvEEEEvNT_6ParamsE:
[----:B------:R-:W0:Y:S02]  /*0000*/  LDC R1, c[0x0][0x28] ;  /* 0x00000a00ff017b82 */ /* 0x000e240000000800 */
[----:B0-----:R-:W-:Y:S01]  /*0010*/  VIADD R1, R1, 0xfffffff8 ;  /* 0xfffffff801017836 */ /* 0x001fe20000000000 */
[----:B------:R-:W0:Y:S01]  /*0020*/  S2R R4, SR_TID.X ;  /* 0x0000000000047919 */ /* 0x000e220000002100 */
[----:B------:R-:W-:Y:S01]  /*0030*/  ELECT P0, URZ, PT ;  /* 0x00000000003f782f */ /* 0x000fe20003800000 */
[----:B------:R-:W-:Y:S01]  /*0040*/  BSSY B0, `(.L_x_0) ;  /* 0x000000f000007945 */ /* 0x000fe20003800000 */
[--C-:B0-----:R-:W-:Y:S02]  /*0050*/  SHF.R.U32.HI R2, RZ, 0x5, R4.reuse ;  /* 0x00000005ff027819 */ /* 0x101fe40000011604 */
[----:B------:R-:W-:-:S03]  /*0060*/  SHF.R.U32.HI R7, RZ, 0x7, R4 ;  /* 0x00000007ff077819 */ /* 0x000fc60000011604 */
[----:B------:R-:W0:Y:S04]  /*0070*/  SHFL.IDX PT, R5, R2, RZ, 0x1f ;  /* 0x00001fff02057589 */ /* 0x000e2800000e0000 */
[----:B------:R1:W2:Y:S01]  /*0080*/  SHFL.IDX PT, R10, R7, RZ, 0x1f ;  /* 0x00001fff070a7589 */ /* 0x0002a200000e0000 */
[----:B0-----:R-:W-:-:S13]  /*0090*/  ISETP.NE.OR P0, PT, R5, RZ, !P0 ;  /* 0x000000ff0500720c */ /* 0x001fda0004705670 */
[----:B-12---:R-:W-:Y:S05]  /*00a0*/  @P0 BRA `(.L_x_1) ;  /* 0x0000000000200947 */ /* 0x006fea0003800000 */
[----:B------:R-:W-:Y:S02]  /*00b0*/  ULDC.64 UR4, c[0x0][0x198] ;  /* 0x0000660000047ab9 */ /* 0x000fe40000000a00 */
[----:B------:R-:W-:Y:S02]  /*00c0*/  UIADD3 UR6, UP0, UR4, 0xf0, URZ ;  /* 0x000000f004067890 */ /* 0x000fe4000ff1e03f */
[----:B------:R-:W-:Y:S02]  /*00d0*/  UIADD3 UR4, UP1, UR4, 0x1f0, URZ ;  /* 0x000001f004047890 */ /* 0x000fe4000ff3e03f */
[----:B------:R-:W-:Y:S02]  /*00e0*/  UIADD3.X UR7, URZ, UR5, URZ, UP0, !UPT ;  /* 0x000000053f077290 */ /* 0x000fe400087fe43f */
[----:B------:R-:W-:-:S07]  /*00f0*/  UIADD3.X UR5, URZ, UR5, URZ, UP1, !UPT ;  /* 0x000000053f057290 */ /* 0x000fce0008ffe43f */
[----:B------:R0:W-:Y:S02]  /*0100*/  UTMACCTL.PF [UR6] ;  /* 0x00000000060079b9 */ /* 0x0001e40008040000 */
[----:B------:R0:W-:Y:S02]  /*0110*/  UTMACCTL.PF [UR4] ;  /* 0x00000000040079b9 */ /* 0x0001e40008040000 */
[----:B0-----:R-:W-:Y:S01]  /*0120*/  NOP ;  /* 0x0000000000007918 */ /* 0x001fe20000000000 */
.L_x_1:
[----:B------:R-:W-:Y:S05]  /*0130*/  BSYNC B0 ;  /* 0x0000000000007941 */ /* 0x000fea0003800000 */
.L_x_0:
[----:B------:R-:W0:Y:S01]  /*0140*/  SHFL.IDX PT, R8, R2, RZ, 0x1f ;  /* 0x00001fff02087589 */ /* 0x000e2200000e0000 */
[----:B------:R-:W-:-:S04]  /*0150*/  SHF.R.S32.HI R3, RZ, 0x1f, R4 ;  /* 0x0000001fff037819 */ /* 0x000fc80000011404 */
[----:B------:R-:W-:Y:S02]  /*0160*/  LEA.HI R3, R3, R4, RZ, 0x7 ;  /* 0x0000000403037211 */ /* 0x000fe400078f38ff */
[----:B0-----:R-:W-:-:S13]  /*0170*/  ISETP.NE.AND P0, PT, R8, RZ, PT ;  /* 0x000000ff0800720c */ /* 0x001fda0003f05270 */
[----:B------:R-:W-:Y:S05]  /*0180*/  @P0 BRA `(.L_x_2) ;  /* 0x0000000000500947 */ /* 0x000fea0003800000 */
[----:B------:R-:W0:Y:S01]  /*0190*/  S2UR UR8, SR_CgaCtaId ;  /* 0x00000000000879c3 */ /* 0x000e220000008800 */
[----:B------:R-:W-:Y:S01]  /*01a0*/  UMOV UR4, 0x400 ;  /* 0x0000040000047882 */ /* 0x000fe20000000000 */
[----:B------:R-:W-:Y:S01]  /*01b0*/  UMOV UR5, 0x1 ;  /* 0x0000000100057882 */ /* 0x000fe20000000000 */
[----:B------:R-:W-:Y:S01]  /*01c0*/  UMOV UR6, 0x2 ;  /* 0x0000000200067882 */ /* 0x000fe20000000000 */
[----:B------:R-:W-:Y:S01]  /*01d0*/  ELECT P0, URZ, PT ;  /* 0x00000000003f782f */ /* 0x000fe20003800000 */
[----:B------:R-:W-:-:S04]  /*01e0*/  UIADD3 UR6, -UR6, 0x100000, URZ ;  /* 0x0010000006067890 */ /* 0x000fc8000fffe13f */
[----:B------:R-:W-:Y:S02]  /*01f0*/  USHF.L.U32 UR7, UR6, 0xb, URZ ;  /* 0x0000000b06077899 */ /* 0x000fe4000800063f */
[----:B------:R-:W-:Y:S02]  /*0200*/  USHF.L.U32 UR6, UR6, 0x1, URZ ;  /* 0x0000000106067899 */ /* 0x000fe4000800063f */
[----:B0-----:R-:W-:Y:S02]  /*0210*/  ULEA UR8, UR8, UR4, 0x18 ;  /* 0x0000000408087291 */ /* 0x001fe4000f8ec03f */
[----:B------:R-:W-:-:S04]  /*0220*/  UIADD3 UR4, -UR5, 0x100000, URZ ;  /* 0x0010000005047890 */ /* 0x000fc8000fffe13f */
[----:B------:R-:W-:Y:S02]  /*0230*/  USHF.L.U32 UR5, UR4, 0xb, URZ ;  /* 0x0000000b04057899 */ /* 0x000fe4000800063f */
[----:B------:R-:W-:Y:S01]  /*0240*/  USHF.L.U32 UR4, UR4, 0x1, URZ ;  /* 0x0000000104047899 */ /* 0x000fe2000800063f */
[----:B------:R-:W0:Y:S11]  /*0250*/  FENCE.VIEW.ASYNC.S ;  /* 0x00000000000073c6 */ /* 0x000e360000000000 */
[----:B0-----:R0:W1:Y:S01]  /*0260*/  SYNCS.EXCH.64 URZ, [UR8], UR4 ;  /* 0x00000004083f75b2 */ /* 0x0010620008000100 */
[----:B------:R0:W2:Y:S01]  /*0270*/  SYNCS.EXCH.64 URZ, [UR8+0x18], UR6 ;  /* 0x00001806083f75b2 */ /* 0x0000a20008000100 */
[----:B------:R0:W3:Y:S01]  /*0280*/  SYNCS.EXCH.64 URZ, [UR8+0x8], UR4 ;  /* 0x00000804083f75b2 */ /* 0x0000e20008000100 */
[----:B------:R0:W4:Y:S01]  /*0290*/  SYNCS.EXCH.64 URZ, [UR8+0x20], UR6 ;  /* 0x00002006083f75b2 */ /* 0x0001220008000100 */
[----:B------:R0:W0:Y:S01]  /*02a0*/  SYNCS.EXCH.64 URZ, [UR8+0x10], UR4 ;  /* 0x00001004083f75b2 */ /* 0x0000220008000100 */
[----:B------:R0:W0:Y:S01]  /*02b0*/  SYNCS.EXCH.64 URZ, [UR8+0x28], UR6 ;  /* 0x00002806083f75b2 */ /* 0x0000220008000100 */
[----:B------:R-:W-:Y:S01]  /*02c0*/  NOP ;  /* 0x0000000000007918 */ /* 0x000fe20000000000 */
.L_x_2:
[----:B------:R-:W5:Y:S01]  /*02d0*/  SHFL.IDX PT, R13, R2, RZ, 0x1f ;  /* 0x00001fff020d7589 */ /* 0x000f6200000e0000 */
[----:B------:R-:W1:Y:S01]  /*02e0*/  S2UR UR12, SR_CTAID.X ;  /* 0x00000000000c79c3 */ /* 0x000e620000002500 */
[----:B------:R-:W-:Y:S02]  /*02f0*/  LOP3.LUT R3, R3, 0xffffff80, RZ, 0xc0, !PT ;  /* 0xffffff8003037812 */ /* 0x000fe400078ec0ff */
[----:B------:R-:W-:Y:S01]  /*0300*/  ELECT P0, URZ, PT ;  /* 0x00000000003f782f */ /* 0x000fe20003800000 */
[----:B------:R2:W3:Y:S01]  /*0310*/  SHFL.IDX PT, R12, R2, RZ, 0x1f ;  /* 0x00001fff020c7589 */ /* 0x0004e200000e0000 */
[----:B------:R-:W-:Y:S01]  /*0320*/  ELECT P1, URZ, PT ;  /* 0x00000000003f782f */ /* 0x000fe20003820000 */
[----:B------:R-:W-:Y:S01]  /*0330*/  NOP ;  /* 0x0000000000007918 */ /* 0x000fe20000000000 */
[----:B------:R-:W-:Y:S01]  /*0340*/  IMAD.IADD R3, R4, 0x1, -R3 ;  /* 0x0000000104037824 */ /* 0x000fe200078e0a03 */
[----:B------:R-:W4:Y:S01]  /*0350*/  S2R R6, SR_CTAID.Y ;  /* 0x0000000000067919 */ /* 0x000f220000002600 */
[----:B0-----:R-:W-:Y:S01]  /*0360*/  ULDC UR4, c[0x0][0x150] ;  /* 0x0000540000047ab9 */ /* 0x001fe20000000800 */
[----:B------:R-:W0:Y:S01]  /*0370*/  LDC R14, c[0x0][0x144] ;  /* 0x00005100ff0e7b82 */ /* 0x000e220000000800 */
[----:B------:R-:W-:Y:S01]  /*0380*/  UMOV UR11, 0x80 ;  /* 0x00000080000b7882 */ /* 0x000fe20000000000 */
[----:B------:R-:W-:Y:S01]  /*0390*/  SHF.R.S32.HI R0, RZ, 0x1f, R3 ;  /* 0x0000001fff007819 */ /* 0x000fe20000011403 */
[----:B------:R-:W-:Y:S01]  /*03a0*/  NOP ;  /* 0x0000000000007918 */ /* 0x000fe20000000000 */
[C---:B------:R-:W-:Y:S01]  /*03b0*/  VIADD R35, R10.reuse, 0xffffffff ;  /* 0xffffffff0a237836 */ /* 0x040fe20000000000 */
[----:B------:R-:W-:Y:S01]  /*03c0*/  ISETP.NE.AND P4, PT, R10, RZ, PT ;  /* 0x000000ff0a00720c */ /* 0x000fe20003f85270 */
[----:B------:R-:W-:Y:S01]  /*03d0*/  IMAD.MOV.U32 R153, RZ, RZ, 0x1 ;  /* 0x00000001ff997424 */ /* 0x000fe200078e00ff */
[----:B------:R-:W-:Y:S01]  /*03e0*/  LEA.HI R9, R0, R3, RZ, 0x3 ;  /* 0x0000000300097211 */ /* 0x000fe200078f18ff */
[----:B------:R-:W0:Y:S01]  /*03f0*/  LDC R15, c[0x0][0x140] ;  /* 0x00005000ff0f7b82 */ /* 0x000e220000000800 */
[----:B------:R-:W-:-:S02]  /*0400*/  ISETP.GE.U32.AND P6, PT, R35, 0x2, PT ;  /* 0x000000022300780c */ /* 0x000fc40003fc6070 */
[--C-:B------:R-:W-:Y:S02]  /*0410*/  SHF.R.S32.HI R11, RZ, 0x3, R9.reuse ;  /* 0x00000003ff0b7819 */ /* 0x100fe40000011409 */
[----:B--2---:R-:W-:Y:S02]  /*0420*/  SHF.R.S32.HI R2, RZ, 0x1f, R9 ;  /* 0x0000001fff027819 */ /* 0x004fe40000011409 */
[----:B------:R-:W-:Y:S01]  /*0430*/  SHF.R.S32.HI R9, RZ, 0x1f, R8 ;  /* 0x0000001fff097819 */ /* 0x000fe20000011408 */
[----:B------:R-:W2:Y:S01]  /*0440*/  LDC R25, c[0x0][0x148] ;  /* 0x00005200ff197b82 */ /* 0x000ea20000000800 */
[----:B-----5:R-:W-:Y:S02]  /*0450*/  ISETP.NE.OR P0, PT, R13, RZ, !P0 ;  /* 0x000000ff0d00720c */ /* 0x020fe40004705670 */
[----:B-1----:R-:W-:Y:S02]  /*0460*/  I2FP.F32.U32 R13, UR12 ;  /* 0x0000000c000d7c45 */ /* 0x002fe40008201000 */
[----:B------:R-:W-:-:S02]  /*0470*/  LEA.HI R2, R2, R11, RZ, 0x2 ;  /* 0x0000000b02027211 */ /* 0x000fc400078f10ff */
[----:B------:R-:W-:Y:S01]  /*0480*/  LEA.HI R9, R9, R8, RZ, 0x2 ;  /* 0x0000000809097211 */ /* 0x000fe200078f10ff */
[----:B------:R-:W-:Y:S01]  /*0490*/  FMUL R13, R13, UR4 ;  /* 0x000000040d0d7c20 */ /* 0x000fe20008400000 */
[----:B---3--:R-:W-:Y:S01]  /*04a0*/  ISETP.NE.OR P1, PT, R12, RZ, !P1 ;  /* 0x000000ff0c00720c */ /* 0x008fe20004f25670 */
[----:B------:R-:W-:Y:S01]  /*04b0*/  ULDC UR4, c[0x0][0x154] ;  /* 0x0000550000047ab9 */ /* 0x000fe20000000800 */
[----:B------:R-:W-:Y:S02]  /*04c0*/  LOP3.LUT R12, R2, 0xfffffffc, RZ, 0xc0, !PT ;  /* 0xfffffffc020c7812 */ /* 0x000fe400078ec0ff */
[----:B------:R-:W-:Y:S01]  /*04d0*/  LOP3.LUT R9, R9, 0x3ffffffc, RZ, 0xc0, !PT ;  /* 0x3ffffffc09097812 */ /* 0x000fe200078ec0ff */
[----:B------:R-:W1:Y:S01]  /*04e0*/  F2I.U32.TRUNC.NTZ R13, R13 ;  /* 0x0000000d000d7305 */ /* 0x000e62000020f000 */
[----:B------:R-:W-:Y:S01]  /*04f0*/  SHF.R.S32.HI R2, RZ, 0x1f, R5 ;  /* 0x0000001fff027819 */ /* 0x000fe20000011405 */
[----:B------:R-:W-:Y:S01]  /*0500*/  IMAD.IADD R12, R11, 0x1, -R12 ;  /* 0x000000010b0c7824 */ /* 0x000fe200078e0a0c */
[----:B------:R-:W-:Y:S01]  /*0510*/  VOTEU.ALL UP1, P0 ;  /* 0x00000000003f7886 */ /* 0x000fe20000020000 */
[----:B------:R-:W-:Y:S01]  /*0520*/  IMAD.IADD R9, R8, 0x1, -R9 ;  /* 0x0000000108097824 */ /* 0x000fe200078e0a09 */
[----:B------:R-:W-:Y:S01]  /*0530*/  LEA.HI R2, R2, R5, RZ, 0x2 ;  /* 0x0000000502027211 */ /* 0x000fe200078f10ff */
[----:B------:R-:W-:Y:S01]  /*0540*/  VOTEU.ALL UP0, P0 ;  /* 0x00000000003f7886 */ /* 0x000fe20000000000 */
[----:B----4-:R-:W-:Y:S01]  /*0550*/  I2FP.F32.U32 R8, R6 ;  /* 0x0000000600087245 */ /* 0x010fe20000201000 */
[----:B------:R-:W-:Y:S01]  /*0560*/  IMAD R9, R9, 0x4, R12 ;  /* 0x0000000409097824 */ /* 0x000fe200078e020c */
[----:B------:R-:W-:Y:S01]  /*0570*/  LOP3.LUT R2, R2, 0xfffffffc, RZ, 0xc0, !PT ;  /* 0xfffffffc02027812 */ /* 0x000fe200078ec0ff */
[----:B------:R-:W-:Y:S01]  /*0580*/  VOTEU.ALL UP2, P1 ;  /* 0x00000000003f7886 */ /* 0x000fe20000840000 */
[----:B------:R-:W3:Y:S01]  /*0590*/  @!UP1 S2UR UR7, SR_CgaCtaId ;  /* 0x00000000000799c3 */ /* 0x000ee20000008800 */
[----:B------:R-:W-:Y:S01]  /*05a0*/  FMUL R8, R8, UR4 ;  /* 0x0000000408087c20 */ /* 0x000fe20008400000 */
[----:B------:R-:W-:Y:S01]  /*05b0*/  IMAD.SHL.U32 R152, R9, 0x4, RZ ;  /* 0x0000000409987824 */ /* 0x000fe200078e00ff */
[----:B------:R-:W-:Y:S01]  /*05c0*/  UMOV UR4, 0x20 ;  /* 0x0000002000047882 */ /* 0x000fe20000000000 */
[----:B------:R-:W-:Y:S01]  /*05d0*/  IMAD.IADD R5, R5, 0x1, -R2 ;  /* 0x0000000105057824 */ /* 0x000fe200078e0a02 */
[----:B------:R-:W-:Y:S01]  /*05e0*/  LEA.HI R2, R9, R9, RZ, 0x1 ;  /* 0x0000000909027211 */ /* 0x000fe200078f08ff */
[----:B-1----:R-:W-:Y:S01]  /*05f0*/  IMAD.MOV R13, RZ, RZ, -R13 ;  /* 0x000000ffff0d7224 */ /* 0x002fe200078e0a0d */
[----:B------:R-:W1:Y:S01]  /*0600*/  F2I.U32.TRUNC.NTZ R8, R8 ;  /* 0x0000000800087305 */ /* 0x000e62000020f000 */
[----:B------:R-:W4:Y:S01]  /*0610*/  @!UP2 S2UR UR10, SR_CgaCtaId ;  /* 0x00000000000aa9c3 */ /* 0x000f220000008800 */
[----:B------:R-:W-:Y:S01]  /*0620*/  LOP3.LUT R2, R2, 0xfffffffe, RZ, 0xc0, !PT ;  /* 0xfffffffe02027812 */ /* 0x000fe200078ec0ff */
[----:B0-----:R-:W-:Y:S01]  /*0630*/  IMAD R21, R14, R13, UR12 ;  /* 0x0000000c0e157e24 */ /* 0x001fe2000f8e020d */
[----:B------:R-:W-:Y:S01]  /*0640*/  @!UP1 UMOV UR6, 0x400 ;  /* 0x0000040000069882 */ /* 0x000fe20000000000 */
[----:B------:R-:W-:-:S04]  /*0650*/  @!UP1 UIADD3 UR4, -UR4, 0x100000, URZ ;  /* 0x0010000004049890 */ /* 0x000fc8000fffe13f */
[----:B------:R-:W-:Y:S02]  /*0660*/  @!UP1 USHF.L.U32 UR5, UR4, 0xb, URZ ;  /* 0x0000000b04059899 */ /* 0x000fe4000800063f */
[----:B------:R-:W-:Y:S01]  /*0670*/  @!UP1 USHF.L.U32 UR4, UR4, 0x1, URZ ;  /* 0x0000000104049899 */ /* 0x000fe2000800063f */
[C---:B------:R-:W-:Y:S01]  /*0680*/  LOP3.LUT R152, R9.reuse, 0xc, R152, 0x78, !PT ;  /* 0x0000000c09987812 */ /* 0x040fe200078e7898 */
[----:B------:R-:W-:Y:S01]  /*0690*/  IMAD.IADD R2, R9, 0x1, -R2 ;  /* 0x0000000109027824 */ /* 0x000fe200078e0a02 */
[----:B------:R-:W-:Y:S01]  /*06a0*/  @!UP2 UMOV UR9, 0x400 ;  /* 0x000004000009a882 */ /* 0x000fe20000000000 */
[----:B------:R-:W-:Y:S01]  /*06b0*/  VOTEU.ALL UP3, P1 ;  /* 0x00000000003f7886 */ /* 0x000fe20000860000 */
[----:B------:R-:W-:Y:S01]  /*06c0*/  VOTEU.ALL UP4, P1 ;  /* 0x00000000003f7886 */ /* 0x000fe20000880000 */
[----:B------:R-:W-:Y:S01]  /*06d0*/  VOTEU.ALL UP5, P1 ;  /* 0x00000000003f7886 */ /* 0x000fe200008a0000 */
[----:B------:R-:W-:Y:S01]  /*06e0*/  ISETP.NE.AND P3, PT, R2, R21, PT ;  /* 0x000000150200720c */ /* 0x000fe20003f65270 */
[----:B------:R0:W0:Y:S01]  /*06f0*/  SHFL.IDX PT, R14, R7, RZ, 0x1f ;  /* 0x00001fff070e7589 */ /* 0x00002200000e0000 */
[----:B------:R-:W-:Y:S01]  /*0700*/  ISETP.EQ.U32.AND P2, PT, R15, 0x1, PT ;  /* 0x000000010f00780c */ /* 0x000fe20003f42070 */
[----:B-1----:R-:W-:Y:S01]  /*0710*/  IMAD.MOV R20, RZ, RZ, -R8 ;  /* 0x000000ffff147224 */ /* 0x002fe200078e0a08 */
[----:B---3--:R-:W-:-:S02]  /*0720*/  @!UP1 ULEA UR8, UR7, UR6, 0x18 ;  /* 0x0000000607089291 */ /* 0x008fc4000f8ec03f */
[----:B------:R-:W-:-:S04]  /*0730*/  @!UP2 UIADD3 UR6, -UR11, 0x100000, URZ ;  /* 0x001000000b06a890 */ /* 0x000fc8000fffe13f */
[----:B------:R-:W-:Y:S02]  /*0740*/  @!UP2 USHF.L.U32 UR7, UR6, 0xb, URZ ;  /* 0x0000000b0607a899 */ /* 0x000fe4000800063f */
[----:B------:R-:W-:Y:S01]  /*0750*/  @!UP2 USHF.L.U32 UR6, UR6, 0x1, URZ ;  /* 0x000000010606a899 */ /* 0x000fe2000800063f */
[----:B--2---:R-:W-:Y:S01]  /*0760*/  IMAD R9, R25, R20, R6 ;  /* 0x0000001419097224 */ /* 0x004fe200078e0206 */
[----:B------:R-:W-:Y:S01]  /*0770*/  VOTEU.ALL UP1, P0 ;  /* 0x00000000003f7886 */ /* 0x000fe20000020000 */
[----:B------:R-:W-:Y:S01]  /*0780*/  LOP3.LUT P0, RZ, R3, 0x7, RZ, 0xc0, !PT ;  /* 0x0000000703ff7812 */ /* 0x000fe2000780c0ff */
[----:B----4-:R-:W-:Y:S01]  /*0790*/  @!UP2 ULEA UR9, UR10, UR9, 0x18 ;  /* 0x000000090a09a291 */ /* 0x010fe2000f8ec03f */
[----:B------:R-:W-:Y:S01]  /*07a0*/  @P3 LEA.HI R2, R152, R152, RZ, 0x1 ;  /* 0x0000009898023211 */ /* 0x000fe200078f08ff */
[----:B------:R-:W-:Y:S01]  /*07b0*/  VOTEU.ALL UP2, P1 ;  /* 0x00000000003f7886 */ /* 0x000fe20000840000 */
[----:B------:R-:W-:Y:S01]  /*07c0*/  ISETP.NE.AND P1, PT, R5, 0x3, PT ;  /* 0x000000030500780c */ /* 0x000fe20003f25270 */
[----:B------:R-:W1:Y:S02]  /*07d0*/  FENCE.VIEW.ASYNC.S ;  /* 0x00000000000073c6 */ /* 0x000e640000000000 */
[----:B-1----:R1:W2:Y:S01]  /*07e0*/  @!UP0 SYNCS.EXCH.64 URZ, [UR8+0x60], UR4 ;  /* 0x00006004083f85b2 */ /* 0x0022a20008000100 */
[----:B------:R-:W-:-:S02]  /*07f0*/  @P3 SHF.R.S32.HI R2, RZ, 0x1, R2 ;  /* 0x00000001ff023819 */ /* 0x000fc40000011402 */
[----:B------:R-:W-:Y:S02]  /*0800*/  ISETP.EQ.OR P1, PT, R5, RZ, !P1 ;  /* 0x000000ff0500720c */ /* 0x000fe40004f22670 */
[----:B------:R-:W-:Y:S02]  /*0810*/  @P3 ISETP.NE.AND P5, PT, R2, R9, PT ;  /* 0x000000090200320c */ /* 0x000fe40003fa5270 */
[----:B------:R-:W-:Y:S02]  /*0820*/  ISETP.LT.U32.AND P0, PT, R152, 0x2, !P0 ;  /* 0x000000029800780c */ /* 0x000fe40004701070 */
[----:B------:R-:W-:Y:S02]  /*0830*/  ISETP.EQ.AND P1, PT, R10, RZ, P1 ;  /* 0x000000ff0a00720c */ /* 0x000fe40000f22270 */
[----:B------:R-:W-:Y:S02]  /*0840*/  SEL R2, RZ, 0x1, !P0 ;  /* 0x00000001ff027807 */ /* 0x000fe40004000000 */
[----:B------:R-:W-:-:S02]  /*0850*/  @P3 SEL R153, RZ, 0x1, P5 ;  /* 0x00000001ff993807 */ /* 0x000fc40002800000 */
[----:B------:R-:W-:Y:S01]  /*0860*/  SEL R16, RZ, 0x1, !P1 ;  /* 0x00000001ff107807 */ /* 0x000fe20004800000 */
[----:B------:R1:W3:Y:S01]  /*0870*/  @!UP1 SYNCS.EXCH.64 URZ, [UR8+0x68], UR4 ;  /* 0x00006804083f95b2 */ /* 0x0002e20008000100 */
[----:B------:R-:W-:Y:S01]  /*0880*/  NOP ;  /* 0x0000000000007918 */ /* 0x000fe20000000000 */
[----:B------:R-:W-:Y:S02]  /*0890*/  LOP3.LUT R153, R153, R2, RZ, 0xc0, !PT ;  /* 0x0000000299997212 */ /* 0x000fe400078ec0ff */
[----:B------:R-:W-:Y:S01]  /*08a0*/  SEL R16, R16, 0x2, P6 ;  /* 0x0000000210107807 */ /* 0x000fe20003000000 */
[----:B------:R1:W4:Y:S01]  /*08b0*/  @!UP2 SYNCS.EXCH.64 URZ, [UR9+0x40], UR6 ;  /* 0x00004006093fa5b2 */ /* 0x0003220008000100 */
[----:B------:R1:W0:Y:S01]  /*08c0*/  @!UP3 SYNCS.EXCH.64 URZ, [UR9+0x48], UR6 ;  /* 0x00004806093fb5b2 */ /* 0x0002220008000100 */
[----:B------:R1:W0:Y:S01]  /*08d0*/  @!UP4 SYNCS.EXCH.64 URZ, [UR9+0x50], UR6 ;  /* 0x00005006093fc5b2 */ /* 0x0002220008000100 */
[----:B------:R1:W0:Y:S01]  /*08e0*/  @!UP5 SYNCS.EXCH.64 URZ, [UR9+0x58], UR6 ;  /* 0x00005806093fd5b2 */ /* 0x0002220008000100 */
[----:B------:R-:W-:Y:S01]  /*08f0*/  NOP ;  /* 0x0000000000007918 */ /* 0x000fe20000000000 */
[----:B-12---:R-:W-:Y:S05]  /*0900*/  @!P2 BRA `(.L_x_3) ;  /* 0x000000000008a947 */ /* 0x006fea0003800000 */
[----:B0--34-:R-:W-:Y:S01]  /*0910*/  UCGABAR_ARV ;  /* 0x00000000000079c7 */ /* 0x019fe20008000000 */
[----:B------:R-:W-:Y:S05]  /*0920*/  BRA `(.L_x_4) ;  /* 0x0000000000047947 */ /* 0x000fea0003800000 */
.L_x_3:
[----:B0--34-:R-:W-:Y:S01]  /*0930*/  NOP ;  /* 0x0000000000007918 */ /* 0x019fe20000000000 */
.L_x_4:
[----:B------:R-:W-:Y:S01]  /*0940*/  ULDC.64 UR4, c[0x0][0x598] ;  /* 0x0001660000047ab9 */ /* 0x000fe20000000a00 */
[----:B------:R-:W-:Y:S01]  /*0950*/  ULDC.64 UR36, c[0x0][0x208] ;  /* 0x0000820000247ab9 */ /* 0x000fe20000000a00 */
[----:B------:R-:W-:-:S04]  /*0960*/  ISETP.NE.U32.AND P0, PT, RZ, UR4, PT ;  /* 0x00000004ff007c0c */ /* 0x000fc8000bf05070 */
[----:B------:R-:W-:-:S13]  /*0970*/  ISETP.NE.AND.EX P0, PT, RZ, UR5, PT, P0 ;  /* 0x00000005ff007c0c */ /* 0x000fda000bf05300 */
[----:B------:R-:W-:Y:S05]  /*0980*/  @!P0 BRA `(.L_x_5) ;  /* 0x00000000001c8947 */ /* 0x000fea0003800000 */
[----:B------:R-:W0:Y:S02]  /*0990*/  LDC.64 R8, c[0x0][0x598] ;  /* 0x00016600ff087b82 */ /* 0x000e240000000a00 */
[----:B0-----:R-:W2:Y:S02]  /*09a0*/  LDG.E.64 R8, desc[UR36][R8.64] ;  /* 0x0000002408087981 */ /* 0x001ea4000c1e1b00 */
[----:B--2---:R-:W-:-:S04]  /*09b0*/  ISETP.NE.U32.AND P0, PT, R8, RZ, PT ;  /* 0x000000ff0800720c */ /* 0x004fc80003f05070 */
[----:B------:R-:W-:-:S13]  /*09c0*/  ISETP.NE.AND.EX P0, PT, R9, RZ, PT, P0 ;  /* 0x000000ff0900720c */ /* 0x000fda0003f05300 */
[----:B------:R-:W-:Y:S05]  /*09d0*/  @!P0 BRA `(.L_x_5) ;  /* 0x0000000000088947 */ /* 0x000fea0003800000 */
[----:B------:R0:W5:Y:S01]  /*09e0*/  LD.E R154, desc[UR36][R8.64] ;  /* 0x00000024089a7980 */ /* 0x000162000c101900 */
[----:B------:R-:W-:Y:S05]  /*09f0*/  BRA `(.L_x_6) ;  /* 0x0000000000247947 */ /* 0x000fea0003800000 */
.L_x_5:
[----:B------:R-:W-:Y:S02]  /*0a00*/  ULDC.64 UR4, c[0x0][0x588] ;  /* 0x0001620000047ab9 */ /* 0x000fe40000000a00 */
[----:B------:R-:W-:-:S04]  /*0a10*/  ISETP.NE.U32.AND P0, PT, RZ, UR4, PT ;  /* 0x00000004ff007c0c */ /* 0x000fc8000bf05070 */
[----:B------:R-:W-:-:S13]  /*0a20*/  ISETP.NE.AND.EX P0, PT, RZ, UR5, PT, P0 ;  /* 0x00000005ff007c0c */ /* 0x000fda000bf05300 */
[----:B------:R-:W-:Y:S05]  /*0a30*/  @!P0 BRA `(.L_x_7) ;  /* 0x00000000000c8947 */ /* 0x000fea0003800000 */
[----:B------:R-:W0:Y:S02]  /*0a40*/  LDC.64 R154, c[0x0][0x588] ;  /* 0x00016200ff9a7b82 */ /* 0x000e240000000a00 */
[----:B0-----:R1:W5:Y:S01]  /*0a50*/  LDG.E R154, desc[UR36][R154.64] ;  /* 0x000000249a9a7981 */ /* 0x001362000c1e1900 */
[----:B------:R-:W-:Y:S05]  /*0a60*/  BRA `(.L_x_6) ;  /* 0x0000000000087947 */ /* 0x000fea0003800000 */
.L_x_7:
[----:B------:R-:W-:Y:S02]  /*0a70*/  ULDC UR4, c[0x0][0x580] ;  /* 0x0001600000047ab9 */ /* 0x000fe40000000800 */
[----:B------:R-:W-:-:S07]  /*0a80*/  IMAD.U32 R154, RZ, RZ, UR4 ;  /* 0x00000004ff9a7e24 */ /* 0x000fce000f8e00ff */
.L_x_6:
[----:B------:R-:W-:Y:S02]  /*0a90*/  ULDC.64 UR4, c[0x0][0x5a0] ;  /* 0x0001680000047ab9 */ /* 0x000fe40000000a00 */
[----:B------:R-:W-:-:S04]  /*0aa0*/  ISETP.NE.U32.AND P0, PT, RZ, UR4, PT ;  /* 0x00000004ff007c0c */ /* 0x000fc8000bf05070 */
[----:B------:R-:W-:-:S13]  /*0ab0*/  ISETP.NE.AND.EX P0, PT, RZ, UR5, PT, P0 ;  /* 0x00000005ff007c0c */ /* 0x000fda000bf05300 */
[----:B------:R-:W-:Y:S05]  /*0ac0*/  @!P0 BRA `(.L_x_8) ;  /* 0x00000000001c8947 */ /* 0x000fea0003800000 */
[----:B0-----:R-:W0:Y:S02]  /*0ad0*/  LDC.64 R8, c[0x0][0x5a0] ;  /* 0x00016800ff087b82 */ /* 0x001e240000000a00 */
[----:B0-----:R-:W2:Y:S02]  /*0ae0*/  LDG.E.64 R8, desc[UR36][R8.64] ;  /* 0x0000002408087981 */ /* 0x001ea4000c1e1b00 */
[----:B--2---:R-:W-:-:S04]  /*0af0*/  ISETP.NE.U32.AND P0, PT, R8, RZ, PT ;  /* 0x000000ff0800720c */ /* 0x004fc80003f05070 */
[----:B------:R-:W-:-:S13]  /*0b00*/  ISETP.NE.AND.EX P0, PT, R9, RZ, PT, P0 ;  /* 0x000000ff0900720c */ /* 0x000fda0003f05300 */
[----:B------:R-:W-:Y:S05]  /*0b10*/  @!P0 BRA `(.L_x_8) ;  /* 0x0000000000088947 */ /* 0x000fea0003800000 */
[----:B-1----:R0:W5:Y:S01]  /*0b20*/  LD.E R155, desc[UR36][R8.64] ;  /* 0x00000024089b7980 */ /* 0x002162000c101900 */
[----:B------:R-:W-:Y:S05]  /*0b30*/  BRA `(.L_x_9) ;  /* 0x0000000000247947 */ /* 0x000fea0003800000 */
.L_x_8:
[----:B------:R-:W-:Y:S02]  /*0b40*/  ULDC.64 UR4, c[0x0][0x590] ;  /* 0x0001640000047ab9 */ /* 0x000fe40000000a00 */
[----:B------:R-:W-:-:S04]  /*0b50*/  ISETP.NE.U32.AND P0, PT, RZ, UR4, PT ;  /* 0x00000004ff007c0c */ /* 0x000fc8000bf05070 */
[----:B------:R-:W-:-:S13]  /*0b60*/  ISETP.NE.AND.EX P0, PT, RZ, UR5, PT, P0 ;  /* 0x00000005ff007c0c */ /* 0x000fda000bf05300 */
[----:B------:R-:W-:Y:S05]  /*0b70*/  @!P0 BRA `(.L_x_10) ;  /* 0x00000000000c8947 */ /* 0x000fea0003800000 */
[----:B0-----:R-:W1:Y:S02]  /*0b80*/  LDC.64 R8, c[0x0][0x590] ;  /* 0x00016400ff087b82 */ /* 0x001e640000000a00 */
[----:B-1----:R1:W5:Y:S01]  /*0b90*/  LDG.E R155, desc[UR36][R8.64] ;  /* 0x00000024089b7981 */ /* 0x002362000c1e1900 */
[----:B------:R-:W-:Y:S05]  /*0ba0*/  BRA `(.L_x_9) ;  /* 0x0000000000087947 */ /* 0x000fea0003800000 */
.L_x_10:
[----:B------:R-:W-:Y:S02]  /*0bb0*/  ULDC UR4, c[0x0][0x584] ;  /* 0x0001610000047ab9 */ /* 0x000fe40000000800 */
[----:B-1----:R-:W-:-:S07]  /*0bc0*/  IMAD.U32 R155, RZ, RZ, UR4 ;  /* 0x00000004ff9b7e24 */ /* 0x002fce000f8e00ff */
.L_x_9:
[----:B------:R-:W2:Y:S01]  /*0bd0*/  LDC R2, c[0x0][0x65c] ;  /* 0x00019700ff027b82 */ /* 0x000ea20000000800 */
[----:B------:R-:W-:Y:S01]  /*0be0*/  ULDC UR6, c[0x0][0x28c] ;  /* 0x0000a30000067ab9 */ /* 0x000fe20000000800 */
[----:B------:R-:W-:Y:S01]  /*0bf0*/  ISETP.NE.AND P0, PT, R10, 0x2, PT ;  /* 0x000000020a00780c */ /* 0x000fe20003f05270 */
[----:B------:R-:W-:Y:S01]  /*0c00*/  UIADD3 UR6, UR6, 0x1f, URZ ;  /* 0x0000001f06067890 */ /* 0x000fe2000fffe03f */
[----:B01----:R-:W-:Y:S01]  /*0c10*/  IMAD.U32 R8, RZ, RZ, UR12 ;  /* 0x0000000cff087e24 */ /* 0x003fe2000f8e00ff */
[----:B------:R-:W-:Y:S01]  /*0c20*/  UMOV UR39, URZ ;  /* 0x0000003f00277c82 */ /* 0x000fe20008000000 */
[----:B------:R-:W-:Y:S01]  /*0c30*/  IMAD.MOV.U32 R9, RZ, RZ, RZ ;  /* 0x000000ffff097224 */ /* 0x000fe200078e00ff */
[----:B------:R-:W-:Y:S01]  /*0c40*/  USHF.R.S32.HI UR7, URZ, 0x1f, UR6 ;  /* 0x0000001f3f077899 */ /* 0x000fe20008011406 */
[----:B------:R-:W-:Y:S01]  /*0c50*/  UMOV UR38, URZ ;  /* 0x0000003f00267c82 */ /* 0x000fe20008000000 */
[----:B------:R-:W-:Y:S02]  /*0c60*/  ULDC.64 UR8, c[0x0][0x650] ;  /* 0x0001940000087ab9 */ /* 0x000fe40000000a00 */
[----:B------:R-:W-:-:S04]  /*0c70*/  ULEA.HI UR7, UR7, UR6, URZ, 0x5 ;  /* 0x0000000607077291 */ /* 0x000fc8000f8f283f */
[----:B------:R-:W-:Y:S01]  /*0c80*/  USHF.R.S32.HI UR40, URZ, 0x5, UR7 ;  /* 0x000000053f287899 */ /* 0x000fe20008011407 */
[----:B--2---:R-:W-:-:S13]  /*0c90*/  ISETP.NE.AND P1, PT, R2, 0x1, PT ;  /* 0x000000010200780c */ /* 0x004fda0003f25270 */
[----:B------:R-:W0:Y:S01]  /*0ca0*/  @P1 LDC R19, c[0x0][0x10] ;  /* 0x00000400ff131b82 */ /* 0x000e220000000800 */
[----:B------:R-:W-:Y:S02]  /*0cb0*/  @P1 IMAD.MOV.U32 R7, RZ, RZ, RZ ;  /* 0x000000ffff071224 */ /* 0x000fe400078e00ff */
[----:B------:R-:W-:-:S05]  /*0cc0*/  @P1 IMAD.MOV.U32 R17, RZ, RZ, RZ ;  /* 0x000000ffff111224 */ /* 0x000fca00078e00ff */
[----:B------:R-:W1:Y:S01]  /*0cd0*/  @!P1 LDC R11, c[0x0][0xc] ;  /* 0x00000300ff0b9b82 */ /* 0x000e620000000800 */
[----:B------:R-:W-:Y:S01]  /*0ce0*/  ULDC UR4, c[0x0][0xc] ;  /* 0x0000030000047ab9 */ /* 0x000fe20000000800 */
[----:B------:R-:W-:Y:S02]  /*0cf0*/  ULDC UR5, c[0x0][0x10] ;  /* 0x0000040000057ab9 */ /* 0x000fe40000000800 */
[----:B------:R-:W-:-:S04]  /*0d00*/  UIMAD.WIDE.U32 UR4, UR4, UR5, URZ ;  /* 0x00000005040472a5 */ /* 0x000fc8000f8e003f */
[----:B------:R-:W2:Y:S01]  /*0d10*/  LDC R2, c[0x0][0x14] ;  /* 0x00000500ff027b82 */ /* 0x000ea20000000800 */
[----:B0-----:R-:W-:-:S04]  /*0d20*/  @P1 IMAD.WIDE.U32 R18, R19, UR12, R6 ;  /* 0x0000000c13121c25 */ /* 0x001fc8000f8e0006 */
[----:B------:R-:W-:Y:S02]  /*0d30*/  @P1 IMAD.IADD R17, R19, 0x1, R17 ;  /* 0x0000000113111824 */ /* 0x000fe400078e0211 */
[----:B-1----:R-:W-:-:S04]  /*0d40*/  @!P1 IMAD.WIDE.U32 R8, R6, R11, R8 ;  /* 0x0000000b06089225 */ /* 0x002fc800078e0008 */
[----:B------:R-:W-:Y:S02]  /*0d50*/  @!P1 IMAD.MOV.U32 R18, RZ, RZ, R8 ;  /* 0x000000ffff129224 */ /* 0x000fe400078e0008 */
[----:B------:R-:W-:Y:S02]  /*0d60*/  @!P1 IMAD.MOV.U32 R17, RZ, RZ, R9 ;  /* 0x000000ffff119224 */ /* 0x000fe400078e0009 */
[----:B--2---:R-:W-:-:S04]  /*0d70*/  IMAD.WIDE.U32 R12, R2, UR4, RZ ;  /* 0x00000004020c7c25 */ /* 0x004fc8000f8e00ff */
[----:B------:R-:W-:Y:S01]  /*0d80*/  IMAD R23, R2, UR5, RZ ;  /* 0x0000000502177c24 */ /* 0x000fe2000f8e02ff */
[----:B------:R0:W-:Y:S03]  /*0d90*/  STL.64 [R1], R12 ;  /* 0x0000000c01007387 */ /* 0x0001e60000100a00 */
[----:B------:R-:W-:Y:S01]  /*0da0*/  IMAD.IADD R23, R13, 0x1, R23 ;  /* 0x000000010d177824 */ /* 0x000fe200078e0217 */
[----:B------:R-:W-:Y:S06]  /*0db0*/  @P0 BRA `(.L_x_11) ;  /* 0x0000000000200947 */ /* 0x000fec0003800000 */
[----:B------:R-:W-:Y:S01]  /*0dc0*/  UISETP.GE.U32.AND UP0, UPT, UR40, 0x3, UPT ;  /* 0x000000032800788c */ /* 0x000fe2000bf06070 */
[----:B------:R-:W-:Y:S01]  /*0dd0*/  IADD3 R18, P0, R18, R12, RZ ;  /* 0x0000000c12127210 */ /* 0x000fe20007f1e0ff */
[----:B------:R-:W-:Y:S01]  /*0de0*/  UIMAD.WIDE.U32 UR4, UR40, -0x55555555, URZ ;  /* 0xaaaaaaab280478a5 */ /* 0x000fe2000f8e003f */
[----:B------:R-:W-:-:S03]  /*0df0*/  UMOV UR38, URZ ;  /* 0x0000003f00267c82 */ /* 0x000fc60008000000 */
[----:B------:R-:W-:Y:S01]  /*0e00*/  USHF.R.U32.HI UR4, URZ, 0x1, UR5 ;  /* 0x000000013f047899 */ /* 0x000fe20008011605 */
[----:B------:R-:W-:-:S03]  /*0e10*/  IMAD.X R17, R23, 0x1, R17, P0 ;  /* 0x0000000117117824 */ /* 0x000fc600000e0611 */
[----:B------:R-:W-:Y:S02]  /*0e20*/  UIMAD UR39, UR4, -0x3, UR40 ;  /* 0xfffffffd042778a4 */ /* 0x000fe4000f8e0228 */
[----:B------:R-:W-:-:S12]  /*0e30*/  @UP0 ULOP3.LUT UR38, UR4, 0x1, URZ, 0xc0, !UPT ;  /* 0x0000000104260892 */ /* 0x000fd8000f8ec03f */
.L_x_11:
[----:B------:R-:W-:Y:S01]  /*0e40*/  ISETP.GE.U32.AND P0, PT, R18, UR8, PT ;  /* 0x0000000812007c0c */ /* 0x000fe2000bf06070 */
[----:B------:R-:W-:Y:S01]  /*0e50*/  IMAD.MOV.U32 R19, RZ, RZ, -0x1 ;  /* 0xffffffffff137424 */ /* 0x000fe200078e00ff */
[----:B------:R-:W-:Y:S01]  /*0e60*/  PRMT R8, RZ, 0x7610, R8 ;  /* 0x00007610ff087816 */ /* 0x000fe20000000008 */
[----:B------:R-:W-:Y:S01]  /*0e70*/  IMAD.MOV.U32 R22, RZ, RZ, -0x1 ;  /* 0xffffffffff167424 */ /* 0x000fe200078e00ff */
[----:B------:R-:W-:Y:S01]  /*0e80*/  ISETP.GE.U32.AND.EX P0, PT, R17, UR9, PT, P0 ;  /* 0x0000000911007c0c */ /* 0x000fe2000bf06100 */
[----:B------:R-:W-:-:S12]  /*0e90*/  IMAD.MOV.U32 R2, RZ, RZ, -0x1 ;  /* 0xffffffffff027424 */ /* 0x000fd800078e00ff */
[----:B------:R-:W-:Y:S05]  /*0ea0*/  @P0 BRA `(.L_x_12) ;  /* 0x00000004002c0947 */ /* 0x000fea0003800000 */
[----:B------:R-:W1:Y:S01]  /*0eb0*/  LDC.64 R26, c[0x0][0x628] ;  /* 0x00018a00ff1a7b82 */ /* 0x000e620000000a00 */
[----:B------:R-:W-:Y:S02]  /*0ec0*/  IMAD.MOV.U32 R8, RZ, RZ, R18 ;  /* 0x000000ffff087224 */ /* 0x000fe400078e0012 */
[----:B------:R-:W-:-:S05]  /*0ed0*/  IMAD.MOV.U32 R9, RZ, RZ, R17 ;  /* 0x000000ffff097224 */ /* 0x000fca00078e0011 */
[----:B------:R-:W2:Y:S08]  /*0ee0*/  LDC R2, c[0x0][0x630] ;  /* 0x00018c00ff027b82 */ /* 0x000eb00000000800 */
[----:B------:R-:W3:Y:S01]  /*0ef0*/  LDC.64 R28, c[0x0][0x620] ;  /* 0x00018800ff1c7b82 */ /* 0x000ee20000000a00 */
[----:B-1----:R-:W-:-:S04]  /*0f00*/  ISETP.NE.U32.AND P0, PT, R26, RZ, PT ;  /* 0x000000ff1a00720c */ /* 0x002fc80003f05070 */
[----:B------:R-:W-:-:S13]  /*0f10*/  ISETP.NE.AND.EX P0, PT, R27, RZ, PT, P0 ;  /* 0x000000ff1b00720c */ /* 0x000fda0003f05300 */
[----:B--23--:R-:W-:Y:S05]  /*0f20*/  @!P0 BRA `(.L_x_13) ;  /* 0x0000000000288947 */ /* 0x00cfea0003800000 */
[----:B0-----:R-:W0:Y:S02]  /*0f30*/  LDC R13, c[0x0][0x634] ;  /* 0x00018d00ff0d7b82 */ /* 0x001e240000000800 */
[----:B0-----:R-:W-:-:S05]  /*0f40*/  IADD3 R13, P0, R18, R13, RZ ;  /* 0x0000000d120d7210 */ /* 0x001fca0007f1e0ff */
[----:B------:R-:W-:-:S04]  /*0f50*/  IMAD.X R15, RZ, RZ, R17, P0 ;  /* 0x000000ffff0f7224 */ /* 0x000fc800000e0611 */
[----:B------:R-:W-:-:S04]  /*0f60*/  IMAD.WIDE.U32 R8, R15, R26, RZ ;  /* 0x0000001a0f087225 */ /* 0x000fc800078e00ff */
[----:B------:R-:W-:-:S04]  /*0f70*/  IMAD.WIDE.U32 R10, P0, R13, R27, R8 ;  /* 0x0000001b0d0a7225 */ /* 0x000fc80007800008 */
[----:B------:R-:W-:-:S04]  /*0f80*/  IMAD.WIDE.U32 R8, R13, R26, RZ ;  /* 0x0000001a0d087225 */ /* 0x000fc800078e00ff */
[----:B------:R-:W-:Y:S01]  /*0f90*/  IMAD.X R13, RZ, RZ, RZ, P0 ;  /* 0x000000ffff0d7224 */ /* 0x000fe200000e06ff */
[----:B------:R-:W-:Y:S01]  /*0fa0*/  IADD3 RZ, P0, R9, R10, RZ ;  /* 0x0000000a09ff7210 */ /* 0x000fe20007f1e0ff */
[----:B------:R-:W-:-:S04]  /*0fb0*/  IMAD.MOV.U32 R12, RZ, RZ, R11 ;  /* 0x000000ffff0c7224 */ /* 0x000fc800078e000b */
[----:B------:R-:W-:-:S08]  /*0fc0*/  IMAD.WIDE.U32.X R8, R15, R27, R12, P0 ;  /* 0x0000001b0f087225 */ /* 0x000fd000000e040c */
.L_x_13:
[----:B------:R-:W1:Y:S01]  /*0fd0*/  LDC.64 R32, c[0x0][0x640] ;  /* 0x00019000ff207b82 */ /* 0x000e620000000a00 */
[-C--:B------:R-:W-:Y:S01]  /*0fe0*/  SHF.R.U64 R30, R8, R2.reuse, R9 ;  /* 0x00000002081e7219 */ /* 0x080fe20000001209 */
[----:B------:R-:W-:Y:S01]  /*0ff0*/  IMAD.MOV.U32 R19, RZ, RZ, R17 ;  /* 0x000000ffff137224 */ /* 0x000fe200078e0011 */
[----:B------:R-:W-:Y:S01]  /*1000*/  SHF.R.U32.HI R2, RZ, R2, R9 ;  /* 0x00000002ff027219 */ /* 0x000fe20000011609 */
[----:B------:R-:W-:Y:S01]  /*1010*/  IMAD.MOV.U32 R26, RZ, RZ, 0x1 ;  /* 0x00000001ff1a7424 */ /* 0x000fe200078e00ff */
[----:B------:R-:W-:-:S03]  /*1020*/  IADD3 R11, P0, RZ, -R30, RZ ;  /* 0x8000001eff0b7210 */ /* 0x000fc60007f1e0ff */
[----:B------:R-:W2:Y:S02]  /*1030*/  LDC R10, c[0x0][0x618] ;  /* 0x00018600ff0a7b82 */ /* 0x000ea40000000800 */
[----:B------:R-:W-:-:S04]  /*1040*/  IMAD.X R9, RZ, RZ, ~R2, P0 ;  /* 0x000000ffff097224 */ /* 0x000fc800000e0e02 */
[-C--:B------:R-:W-:Y:S02]  /*1050*/  IMAD R2, R9, R28.reuse, RZ ;  /* 0x0000001c09027224 */ /* 0x080fe400078e02ff */
[----:B0-----:R-:W0:Y:S01]  /*1060*/  LDC R13, c[0x0][0x608] ;  /* 0x00018200ff0d7b82 */ /* 0x001e220000000800 */
[----:B------:R-:W-:-:S04]  /*1070*/  IMAD.WIDE.U32 R8, R11, R28, R18 ;  /* 0x0000001c0b087225 */ /* 0x000fc800078e0012 */
[----:B------:R-:W-:Y:S02]  /*1080*/  IMAD R11, R11, R29, R2 ;  /* 0x0000001d0b0b7224 */ /* 0x000fe400078e0202 */
[----:B------:R-:W-:Y:S01]  /*1090*/  IMAD.MOV.U32 R2, RZ, RZ, -0x1 ;  /* 0xffffffffff027424 */ /* 0x000fe200078e00ff */
[----:B------:R-:W3:Y:S01]  /*10a0*/  LDC R31, c[0x0][0x658] ;  /* 0x00019600ff1f7b82 */ /* 0x000ee20000000800 */
[----:B------:R-:W-:Y:S01]  /*10b0*/  IMAD.IADD R9, R9, 0x1, R11 ;  /* 0x0000000109097824 */ /* 0x000fe200078e020b */
[----:B-1----:R-:W-:-:S04]  /*10c0*/  ISETP.NE.U32.AND P0, PT, R32, RZ, PT ;  /* 0x000000ff2000720c */ /* 0x002fc80003f05070 */
[----:B------:R-:W-:Y:S02]  /*10d0*/  ISETP.NE.AND.EX P0, PT, R33, RZ, PT, P0 ;  /* 0x000000ff2100720c */ /* 0x000fe40003f05300 */
[----:B------:R-:W1:Y:S01]  /*10e0*/  LDC R29, c[0x0][0x600] ;  /* 0x00018000ff1d7b82 */ /* 0x000e620000000800 */
[-CC-:B--2---:R-:W-:Y:S02]  /*10f0*/  SHF.R.U64 R27, R8, R10.reuse, R9.reuse ;  /* 0x0000000a081b7219 */ /* 0x184fe40000001209 */
[----:B------:R-:W-:-:S05]  /*1100*/  SHF.R.U32.HI R8, RZ, R10, R9 ;  /* 0x0000000aff087219 */ /* 0x000fca0000011609 */
[----:B------:R-:W2:Y:S01]  /*1110*/  LDC R22, c[0x0][0x648] ;  /* 0x00019200ff167b82 */ /* 0x000ea20000000800 */
[-CC-:B0-----:R-:W-:Y:S02]  /*1120*/  SHF.R.U64 R34, R27, R13.reuse, R8.reuse ;  /* 0x0000000d1b227219 */ /* 0x181fe40000001208 */
[----:B------:R-:W-:-:S05]  /*1130*/  SHF.R.U32.HI R8, RZ, R13, R8 ;  /* 0x0000000dff087219 */ /* 0x000fca0000011608 */
[----:B------:R-:W0:Y:S01]  /*1140*/  LDC R24, c[0x0][0x638] ;  /* 0x00018e00ff187b82 */ /* 0x000e220000000800 */
[-CC-:B---3--:R-:W-:Y:S02]  /*1150*/  SHF.R.U64 R36, R34, R31.reuse, R8.reuse ;  /* 0x0000001f22247219 */ /* 0x188fe40000001208 */
[-C--:B------:R-:W-:Y:S02]  /*1160*/  SHF.L.U32 R2, R2, R31.reuse, RZ ;  /* 0x0000001f02027219 */ /* 0x080fe400000006ff */
[----:B------:R-:W-:Y:S01]  /*1170*/  SHF.R.U32.HI R9, RZ, R31, R8 ;  /* 0x0000001fff097219 */ /* 0x000fe20000011608 */
[----:B------:R-:W-:Y:S01]  /*1180*/  IMAD.MOV.U32 R8, RZ, RZ, R36 ;  /* 0x000000ffff087224 */ /* 0x000fe200078e0024 */
[----:B------:R-:W-:Y:S01]  /*1190*/  LOP3.LUT R15, RZ, R2, RZ, 0x33, !PT ;  /* 0x00000002ff0f7212 */ /* 0x000fe200078e33ff */
[----:B------:R-:W3:Y:S01]  /*11a0*/  LDC R28, c[0x0][0x610] ;  /* 0x00018400ff1c7b82 */ /* 0x000ee20000000800 */
[----:B------:R-:W-:Y:S05]  /*11b0*/  @!P0 BRA `(.L_x_14) ;  /* 0x0000000000288947 */ /* 0x000fea0003800000 */
[----:B------:R-:W4:Y:S02]  /*11c0*/  LDC R13, c[0x0][0x64c] ;  /* 0x00019300ff0d7b82 */ /* 0x000f240000000800 */
[----:B----4-:R-:W-:-:S05]  /*11d0*/  IADD3 R13, P0, R36, R13, RZ ;  /* 0x0000000d240d7210 */ /* 0x010fca0007f1e0ff */
        /* <DEDUP_REMOVED lines=8> */
.L_x_14:
[----:B--2---:R-:W-:Y:S01]  /*1260*/  SHF.R.U64 R7, R8, R22, R9 ;  /* 0x0000001608077219 */ /* 0x004fe20000001209 */
[----:B-1----:R-:W-:Y:S01]  /*1270*/  VIADD R8, R29, 0xffffffff ;  /* 0xffffffff1d087836 */ /* 0x002fe20000000000 */
[----:B------:R-:W-:Y:S01]  /*1280*/  SHF.L.U32 R2, R26, R31, RZ ;  /* 0x0000001f1a027219 */ /* 0x000fe200000006ff */
[----:B------:R-:W-:Y:S01]  /*1290*/  @P1 IMAD R21, R25, R20, R6 ;  /* 0x0000001419151224 */ /* 0x000fe200078e0206 */
[----:B------:R-:W-:Y:S01]  /*12a0*/  LOP3.LUT R15, R34, R15, RZ, 0xc0, !PT ;  /* 0x0000000f220f7212 */ /* 0x000fe200078ec0ff */
[----:B------:R-:W-:Y:S01]  /*12b0*/  IMAD.MOV R9, RZ, RZ, -R7 ;  /* 0x000000ffff097224 */ /* 0x000fe200078e0a07 */
[----:B------:R-:W-:-:S03]  /*12c0*/  LOP3.LUT R8, R27, R8, RZ, 0xc0, !PT ;  /* 0x000000081b087212 */ /* 0x000fc600078ec0ff */
[----:B------:R-:W-:Y:S02]  /*12d0*/  IMAD R6, R2, R7, R15 ;  /* 0x0000000702067224 */ /* 0x000fe400078e020f */
[----:B0-----:R-:W-:Y:S02]  /*12e0*/  IMAD R2, R9, R24, R36 ;  /* 0x0000001809027224 */ /* 0x001fe400078e0224 */
[----:B---3--:R-:W-:Y:S02]  /*12f0*/  IMAD R19, R6, R28, R21 ;  /* 0x0000001c06137224 */ /* 0x008fe400078e0215 */
[----:B------:R-:W-:Y:S02]  /*1300*/  IMAD R2, R2, R29, R8 ;  /* 0x0000001d02027224 */ /* 0x000fe400078e0208 */
[----:B------:R-:W-:-:S03]  /*1310*/  IMAD.MOV.U32 R6, RZ, RZ, 0x1 ;  /* 0x00000001ff067424 */ /* 0x000fc600078e00ff */
[----:B------:R-:W-:Y:S02]  /*1320*/  SEL R22, R2, R19, !P1 ;  /* 0x0000001302167207 */ /* 0x000fe40004800000 */
[----:B------:R-:W-:Y:S01]  /*1330*/  SEL R19, R19, R2, !P1 ;  /* 0x0000000213137207 */ /* 0x000fe20004800000 */
[----:B------:R-:W-:Y:S01]  /*1340*/  IMAD.MOV.U32 R2, RZ, RZ, R30 ;  /* 0x000000ffff027224 */ /* 0x000fe200078e001e */
[----:B------:R-:W-:-:S07]  /*1350*/  PRMT R8, R6, 0x7610, R8 ;  /* 0x0000761006087816 */ /* 0x000fce0000000008 */
.L_x_12:
[----:B------:R-:W-:Y:S05]  /*1360*/  @!P2 BRA `(.L_x_15) ;  /* 0x00000000000ca947 */ /* 0x000fea0003800000 */
[----:B------:R-:W-:Y:S01]  /*1370*/  UCGABAR_WAIT ;  /* 0x0000000000007dc7 */ /* 0x000fe20008000000 */
[----:B------:R-:W-:Y:S01]  /*1380*/  CCTL.IVALL ;  /* 0x00000000ff00798f */ /* 0x000fe20002000000 */
[----:B------:R-:W-:Y:S05]  /*1390*/  BRA `(.L_x_16) ;  /* 0x0000000000047947 */ /* 0x000fea0003800000 */
.L_x_15:
[----:B------:R-:W-:Y:S06]  /*13a0*/  BAR.SYNC.DEFER_BLOCKING 0x0 ;  /* 0x0000000000007b1d */ /* 0x000fec0000010000 */
.L_x_16:
[----:B------:R-:W-:Y:S05]  /*13b0*/  @!P4 BRA `(.L_x_17) ;  /* 0x0000008c00fcc947 */ /* 0x000fea0003800000 */
[----:B------:R-:W-:-:S13]  /*13c0*/  ISETP.GT.U32.AND P0, PT, R35, 0x1, PT ;  /* 0x000000012300780c */ /* 0x000fda0003f04070 */
[----:B------:R-:W-:Y:S05]  /*13d0*/  @P0 EXIT ;  /* 0x000000000000094d */ /* 0x000fea0003800000 */
.L_x_18:
[----:B------:R-:W-:-:S08]  /*13e0*/  NOP ;  /* 0x0000000000007918 */ /* 0x000fd00000000000 */
[----:B------:R-:W1:Y:S02]  /*13f0*/  USETMAXREG.TRY_ALLOC.CTAPOOL UP0, 0xe8 ;  /* 0x000000e8000079c8 */ /* 0x000e640008000600 */
[----:B-1----:R-:W-:-:S13]  /*1400*/  PLOP3.LUT P0, PT, PT, PT, UP0, 0x80, 0x0 ;  /* 0x000000000000781c */ /* 0x002fda0003f0f008 */
[----:B------:R-:W-:Y:S05]  /*1410*/  @!P0 BRA `(.L_x_18) ;  /* 0xfffffffc00f08947 */ /* 0x000fea000383ffff */
[----:B------:R-:W-:-:S13]  /*1420*/  LOP3.LUT P0, RZ, R8, 0xff, RZ, 0xc0, !PT ;  /* 0x000000ff08ff7812 */ /* 0x000fda000780c0ff */
[----:B------:R-:W-:Y:S05]  /*1430*/  @!P0 EXIT ;  /* 0x000000000000894d */ /* 0x000fea0003800000 */
[----:B------:R-:W1:Y:S01]  /*1440*/  S2UR UR4, SR_CgaCtaId ;  /* 0x00000000000479c3 */ /* 0x000e620000008800 */
[----:B------:R-:W-:Y:S01]  /*1450*/  VIADD R14, R14, 0xffffffff ;  /* 0xffffffff0e0e7836 */ /* 0x000fe20000000000 */
[CC--:B------:R-:W-:Y:S01]  /*1460*/  LEA.HI R4, R0.reuse, R3.reuse, RZ, 0x2 ;  /* 0x0000000300047211 */ /* 0x0c0fe200078f10ff */
[----:B------:R-:W-:Y:S01]  /*1470*/  UMOV UR41, 0x400 ;  /* 0x0000040000297882 */ /* 0x000fe20000000000 */
[----:B------:R-:W-:Y:S01]  /*1480*/  LEA.HI R0, R0, R3, RZ, 0x5 ;  /* 0x0000000300007211 */ /* 0x000fe200078f28ff */
[----:B------:R-:W-:Y:S01]  /*1490*/  UISETP.LT.AND UP0, UPT, UR40, 0x1, UPT ;  /* 0x000000012800788c */ /* 0x000fe2000bf01270 */
[----:B------:R-:W-:Y:S01]  /*14a0*/  R2UR UR42, R14 ;  /* 0x000000000e2a72ca */ /* 0x000fe200000e0000 */
[----:B------:R-:W-:Y:S01]  /*14b0*/  USHF.L.U32 UR44, UR40, 0x1, URZ ;  /* 0x00000001282c7899 */ /* 0x000fe2000800063f */
[--C-:B------:R-:W-:Y:S01]  /*14c0*/  SHF.R.S32.HI R156, RZ, 0x2, R4.reuse ;  /* 0x00000002ff9c7819 */ /* 0x100fe20000011404 */
[----:B------:R-:W-:Y:S01]  /*14d0*/  USEL UR43, UR40, 0x1, UP0 ;  /* 0x00000001282b7887 */ /* 0x000fe20008000000 */
[----:B------:R-:W-:-:S02]  /*14e0*/  SHF.R.S32.HI R5, RZ, 0x1f, R4 ;  /* 0x0000001fff057819 */ /* 0x000fc40000011404 */
[----:B------:R-:W-:Y:S01]  /*14f0*/  LOP3.LUT R158, R4, 0xfffffffc, RZ, 0xc0, !PT ;  /* 0xfffffffc049e7812 */ /* 0x000fe200078ec0ff */
[----:B------:R-:W-:Y:S01]  /*1500*/  UIADD3 UR43, -UR43, UR40, URZ ;  /* 0x000000282b2b7290 */ /* 0x000fe2000fffe13f */
[----:B------:R-:W-:Y:S02]  /*1510*/  LEA.HI R5, R5, R156, RZ, 0x3 ;  /* 0x0000009c05057211 */ /* 0x000fe400078f18ff */
[----:B------:R-:W-:Y:S01]  /*1520*/  ISETP.NE.AND P0, PT, R14, RZ, PT ;  /* 0x000000ff0e00720c */ /* 0x000fe20003f05270 */
[----:B------:R-:W-:Y:S01]  /*1530*/  IMAD.IADD R158, R3, 0x1, -R158 ;  /* 0x00000001039e7824 */ /* 0x000fe200078e0a9e */
[----:B------:R-:W-:Y:S01]  /*1540*/  LOP3.LUT R5, R5, 0xfffffff8, RZ, 0xc0, !PT ;  /* 0xfffffff805057812 */ /* 0x000fe200078ec0ff */
[----:B------:R-:W-:Y:S01]  /*1550*/  USHF.L.U32 UR42, UR42, 0x3, URZ ;  /* 0x000000032a2a7899 */ /* 0x000fe2000800063f */
[----:B------:R-:W-:Y:S02]  /*1560*/  LOP3.LUT R174, R16, 0x1, RZ, 0xfc, !PT ;  /* 0x0000000110ae7812 */ /* 0x000fe400078efcff */
[----:B------:R-:W-:Y:S01]  /*1570*/  SEL R175, RZ, 0x1, P0 ;  /* 0x00000001ffaf7807 */ /* 0x000fe20000000000 */
[----:B------:R-:W-:Y:S01]  /*1580*/  IMAD.IADD R156, R156, 0x1, -R5 ;  /* 0x000000019c9c7824 */ /* 0x000fe200078e0a05 */
[----:B-1----:R-:W-:Y:S01]  /*1590*/  ULEA UR41, UR4, UR41, 0x18 ;  /* 0x0000002904297291 */ /* 0x002fe2000f8ec03f */
[----:B------:R-:W-:Y:S01]  /*15a0*/  SHF.R.S32.HI R5, RZ, 0x5, R0 ;  /* 0x00000005ff057819 */ /* 0x000fe20000011400 */
[----:B------:R-:W-:Y:S01]  /*15b0*/  IMAD.U32 R160, RZ, RZ, UR42 ;  /* 0x0000002affa07e24 */ /* 0x000fe2000f8e00ff */
[----:B------:R-:W-:Y:S01]  /*15c0*/  ULDC UR4, c[0x0][0x284] ;  /* 0x0000a10000047ab9 */ /* 0x000fe20000000800 */
[----:B------:R-:W-:Y:S01]  /*15d0*/  UIADD3 UR45, UR41, 0x40, URZ ;  /* 0x00000040292d7890 */ /* 0x000fe2000fffe03f */
[--C-:B------:R-:W-:Y:S01]  /*15e0*/  SHF.R.S32.HI R157, RZ, 0x1f, R156.reuse ;  /* 0x0000001fff9d7819 */ /* 0x100fe2000001149c */
[----:B------:R-:W-:Y:S01]  /*15f0*/  IMAD R163, R5, -0x10, -R156 ;  /* 0xfffffff005a37824 */ /* 0x000fe200078e0a9c */
[----:B------:R-:W-:-:S02]  /*1600*/  LOP3.LUT R162, R160, 0x8, RZ, 0xc0, !PT ;  /* 0x00000008a0a27812 */ /* 0x000fc400078ec0ff */
[----:B------:R-:W-:Y:S01]  /*1610*/  LOP3.LUT R160, R160, 0x8, RZ, 0xc, !PT ;  /* 0x00000008a0a07812 */ /* 0x000fe200078e0cff */
[----:B------:R-:W-:Y:S01]  /*1620*/  IMAD.U32 R159, RZ, RZ, UR45 ;  /* 0x0000002dff9f7e24 */ /* 0x000fe2000f8e00ff */
[----:B------:R-:W-:Y:S01]  /*1630*/  LOP3.LUT R162, R162, 0x18, RZ, 0x3c, !PT ;  /* 0x00000018a2a27812 */ /* 0x000fe200078e3cff */
[----:B------:R-:W-:-:S04]  /*1640*/  IMAD.WIDE R156, R5, 0x10, R156 ;  /* 0x00000010059c7825 */ /* 0x000fc800078e029c */
[----:B------:R-:W-:Y:S02]  /*1650*/  VIADD R161, R159, UR42 ;  /* 0x0000002a9fa17c36 */ /* 0x000fe40008000000 */
[----:B------:R-:W-:-:S07]  /*1660*/  VIADD R163, R163, UR4 ;  /* 0x00000004a3a37c36 */ /* 0x000fce0008000000 */
.L_x_294:
[----:B------:R-:W-:Y:S01]  /*1670*/  SHF.L.U32 R0, R175, 0x1f, RZ ;  /* 0x0000001faf007819 */ /* 0x000fe200000006ff */
[----:B------:R-:W-:Y:S02]  /*1680*/  ULDC UR4, c[0x0][0x28c] ;  /* 0x0000a30000047ab9 */ /* 0x000fe40000000800 */
[----:B------:R-:W-:Y:S01]  /*1690*/  ISETP.LT.AND P1, PT, RZ, UR4, PT ;  /* 0x00000004ff007c0c */ /* 0x000fe2000bf21270 */
[----:B------:R-:W1:Y:S02]  /*16a0*/  SYNCS.PHASECHK.TRANS64.TRYWAIT P0, [R159+UR42], R0 ;  /* 0x000000009f0075a7 */ /* 0x000e64000800016a */
[----:B-1-34-:R-:W-:Y:S10]  /*16b0*/  @!P0 BRA `(.L_x_19) ;  /* 0x0000009c00308947 */ /* 0x01aff40003800000 */
.L_x_315:
[----:B------:R-:W-:Y:S05]  /*16c0*/  @P1 BRA `(.L_x_20) ;  /* 0x0000000000401947 */ /* 0x000fea0003800000 */
[----:B-1----:R-:W-:Y:S01]  /*16d0*/  MOV R0, 0x0 ;  /* 0x0000000000007802 */ /* 0x002fe20000000f00 */
[----:B------:R-:W-:Y:S01]  /*16e0*/  ULDC.64 UR4, c[0x4][0x68] ;  /* 0x01001a0000047ab9 */ /* 0x000fe20000000a00 */
[----:B------:R-:W-:Y:S01]  /*16f0*/  ULDC.64 UR6, c[0x4][0x8] ;  /* 0x0100020000067ab9 */ /* 0x000fe20000000a00 */
[----:B------:R-:W-:Y:S01]  /*1700*/  IMAD.U32 R4, RZ, RZ, UR4 ;  /* 0x00000004ff047e24 */ /* 0x000fe2000f8e00ff */
[----:B------:R1:W2:Y:S01]  /*1710*/  LDC.64 R14, c[0x4][R0] ;  /* 0x01000000000e7b82 */ /* 0x0002a20000000a00 */
[----:B------:R-:W-:Y:S01]  /*1720*/  IMAD.U32 R5, RZ, RZ, UR5 ;  /* 0x00000005ff057e24 */ /* 0x000fe2000f8e00ff */
[----:B------:R-:W-:Y:S01]  /*1730*/  ULDC.64 UR4, c[0x4][0x70] ;  /* 0x01001c0000047ab9 */ /* 0x000fe20000000a00 */
[----:B------:R-:W-:Y:S02]  /*1740*/  IMAD.U32 R10, RZ, RZ, UR6 ;  /* 0x00000006ff0a7e24 */ /* 0x000fe4000f8e00ff */
[----:B------:R-:W-:Y:S02]  /*1750*/  IMAD.U32 R6, RZ, RZ, UR4 ;  /* 0x00000004ff067e24 */ /* 0x000fe4000f8e00ff */
[----:B------:R-:W-:-:S02]  /*1760*/  IMAD.U32 R7, RZ, RZ, UR5 ;  /* 0x00000005ff077e24 */ /* 0x000fc4000f8e00ff */
[----:B------:R-:W-:Y:S02]  /*1770*/  IMAD.U32 R11, RZ, RZ, UR7 ;  /* 0x00000007ff0b7e24 */ /* 0x000fe4000f8e00ff */
[----:B------:R-:W-:Y:S02]  /*1780*/  IMAD.MOV.U32 R8, RZ, RZ, 0x1e1 ;  /* 0x000001e1ff087424 */ /* 0x000fe400078e00ff */
[----:B0-----:R-:W-:Y:S02]  /*1790*/  IMAD.MOV.U32 R12, RZ, RZ, 0x1 ;  /* 0x00000001ff0c7424 */ /* 0x001fe400078e00ff */
[----:B-1----:R-:W-:-:S07]  /*17a0*/  IMAD.MOV.U32 R13, RZ, RZ, RZ ;  /* 0x000000ffff0d7224 */ /* 0x002fce00078e00ff */
[----:B------:R-:W-:-:S07]  /*17b0*/  LEPC R20, `(.L_x_20) ;  /* 0x000000001014794e */ /* 0x000fce0000000000 */
[----:B--2--5:R-:W-:Y:S05]  /*17c0*/  CALL.ABS.NOINC R14 ;  /* 0x000000000e007343 */ /* 0x024fea0003c00000 */
.L_x_20:
[----:B------:R-:W-:-:S13]  /*17d0*/  ISETP.NE.AND P0, PT, R174, 0x3, PT ;  /* 0x00000003ae00780c */ /* 0x000fda0003f05270 */
[----:B------:R-:W-:Y:S05]  /*17e0*/  @!P0 BRA `(.L_x_21) ;  /* 0x0000000000048947 */ /* 0x000fea0003800000 */
[----:B------:R-:W-:Y:S01]  /*17f0*/  BPT.TRAP 0x1 ;  /* 0x000000040000795c */ /* 0x000fe20000300000 */
.L_x_21:
[----:B------:R-:W-:Y:S02]  /*1800*/  IMAD.U32 R3, RZ, RZ, UR39 ;  /* 0x00000027ff037e24 */ /* 0x000fe4000f8e00ff */
[----:B-1----:R-:W-:-:S03]  /*1810*/  IMAD.U32 R0, RZ, RZ, UR38 ;  /* 0x00000026ff007e24 */ /* 0x002fc6000f8e00ff */
[----:B------:R-:W-:Y:S02]  /*1820*/  LEA R3, R3, UR41, 0x3 ;  /* 0x0000002903037c11 */ /* 0x000fe4000f8e18ff */
[----:B------:R-:W-:-:S04]  /*1830*/  SHF.L.U32 R0, R0, 0x1f, RZ ;  /* 0x0000001f00007819 */ /* 0x000fc800000006ff */
[----:B------:R1:W2:Y:S01]  /*1840*/  SYNCS.PHASECHK.TRANS64.TRYWAIT P1, [R3+URZ], R0 ;  /* 0x00000000030075a7 */ /* 0x0002a2000802017f */
[----:B------:R-:W-:Y:S05]  /*1850*/  @!P0 BRA `(.L_x_22) ;  /* 0x0000000000048947 */ /* 0x000fea0003800000 */
[----:B------:R-:W-:Y:S01]  /*1860*/  BPT.TRAP 0x1 ;  /* 0x000000040000795c */ /* 0x000fe20000300000 */
.L_x_22:
[----:B------:R-:W-:-:S05]  /*1870*/  IMAD.U32 R4, RZ, RZ, UR43 ;  /* 0x0000002bff047e24 */ /* 0x000fca000f8e00ff */
[----:B------:R-:W-:Y:S01]  /*1880*/  ISETP.GE.AND P2, PT, R4, 0x1, PT ;  /* 0x000000010400780c */ /* 0x000fe20003f46270 */
[----:B--2---:R-:W-:-:S12]  /*1890*/  @P1 BRA `(.L_x_23) ;  /* 0x0000000000081947 */ /* 0x004fd80003800000 */
[----:B------:R-:W2:Y:S02]  /*18a0*/  SYNCS.PHASECHK.TRANS64.TRYWAIT P1, [R3+URZ], R0 ;  /* 0x00000000030075a7 */ /* 0x000ea4000802017f */
[----:B--2---:R-:W-:Y:S05]  /*18b0*/  @!P1 BRA `(.L_x_24) ;  /* 0x0000009800c49947 */ /* 0x004fea0003800000 */
.L_x_23:
[----:B------:R-:W-:Y:S05]  /*18c0*/  WARPSYNC.ALL ;  /* 0x0000000000007948 */ /* 0x000fea0003800000 */
[----:B------:R-:W-:Y:S01]  /*18d0*/  UIADD3 UR4, UR41, 0x100, URZ ;  /* 0x0000010029047890 */ /* 0x000fe2000fffe03f */
[----:B------:R-:W-:Y:S01]  /*18e0*/  WARPGROUP.ARRIVE ;  /* 0x00000000000079c5 */ /* 0x000fe20000000000 */
[----:B------:R-:W-:Y:S02]  /*18f0*/  UIADD3 UR5, UR41, 0x3100, URZ ;  /* 0x0000310029057890 */ /* 0x000fe4000fffe03f */
[----:B------:R-:W-:Y:S02]  /*1900*/  USHF.R.U32.HI UR4, URZ, 0x4, UR4 ;  /* 0x000000043f047899 */ /* 0x000fe40008011604 */
[----:B------:R-:W-:-:S02]  /*1910*/  USHF.R.U32.HI UR5, URZ, 0x4, UR5 ;  /* 0x000000043f057899 */ /* 0x000fc40008011605 */
[----:B------:R-:W-:Y:S02]  /*1920*/  ULOP3.LUT UR4, UR4, 0x3fff, URZ, 0xc0, !UPT ;  /* 0x00003fff04047892 */ /* 0x000fe4000f8ec03f */
[----:B------:R-:W-:Y:S02]  /*1930*/  ULOP3.LUT UR5, UR5, 0x3fff, URZ, 0xc0, !UPT ;  /* 0x00003fff05057892 */ /* 0x000fe4000f8ec03f */
[----:B------:R-:W-:Y:S02]  /*1940*/  ULOP3.LUT UR10, UR4, 0x10000, URZ, 0xfc, !UPT ;  /* 0x00010000040a7892 */ /* 0x000fe4000f8efc3f */
[----:B------:R-:W-:Y:S02]  /*1950*/  ULOP3.LUT UR9, UR5, 0x10000, URZ, 0xfc, !UPT ;  /* 0x0001000005097892 */ /* 0x000fe4000f8efc3f */
[----:B------:R-:W-:Y:S02]  /*1960*/  ULEA UR4, UR39, UR10, 0x8 ;  /* 0x0000000a27047291 */ /* 0x000fe4000f8e403f */
[----:B------:R-:W-:Y:S01]  /*1970*/  ULEA UR6, UR39, UR9, 0xa ;  /* 0x0000000927067291 */ /* 0x000fe2000f8e503f */
[----:B------:R-:W-:Y:S01]  /*1980*/  UMOV UR5, 0x80000020 ;  /* 0x8000002000057882 */ /* 0x000fe20000000000 */
[----:B------:R-:W-:-:S07]  /*1990*/  UMOV UR7, 0x80000020 ;  /* 0x8000002000077882 */ /* 0x000fce0000000000 */
[----:B------:R-:W-:Y:S01]  /*19a0*/  HGMMA.64x256x16.F32.BF16 R24, gdesc[UR4], RZ, !UPT, gsb0 ;  /* 0x03e00000041879f0 */ /* 0x000fe2000c0018ff */
[----:B------:R-:W-:Y:S02]  /*19b0*/  UIADD3 UR4, UR4, 0x2, URZ ;  /* 0x0000000204047890 */ /* 0x000fe4000fffe03f */
[----:B------:R-:W-:Y:S01]  /*19c0*/  UIADD3 UR6, UR6, 0x2, URZ ;  /* 0x0000000206067890 */ /* 0x000fe2000fffe03f */
[----:B------:R-:W-:Y:S01]  /*19d0*/  UMOV UR5, 0x80000020 ;  /* 0x8000002000057882 */ /* 0x000fe20000000000 */
[----:B------:R-:W-:Y:S01]  /*19e0*/  UMOV UR7, 0x80000020 ;  /* 0x8000002000077882 */ /* 0x000fe20000000000 */
[----:B------:R-:W-:Y:S02]  /*19f0*/  WARPGROUP.DEPBAR.LE gsb0, 0x0 ;  /* 0x00008000000079c5 */ /* 0x000fe40000010000 */
[----:B------:R-:W-:-:S15]  /*1a00*/  WARPGROUP.ARRIVE ;  /* 0x00000000000079c5 */ /* 0x000fde0000000000 */
[----:B------:R-:W-:-:S05]  /*1a10*/  NOP ;  /* 0x0000000000007918 */ /* 0x000fca0000000000 */
[----:B------:R-:W-:Y:S03]  /*1a20*/  HGMMA.64x256x16.F32.BF16 R24, gdesc[UR4], R24, gsb0 ;  /* 0x03e00000041879f0 */ /* 0x000fe60008001818 */
[----:B------:R-:W-:Y:S02]  /*1a30*/  WARPGROUP.DEPBAR.LE gsb0, 0x0 ;  /* 0x00008000000079c5 */ /* 0x000fe40000010000 */
[----:B------:R-:W-:Y:S05]  /*1a40*/  @!P2 BRA `(.L_x_25) ;  /* 0x0000000000d8a947 */ /* 0x000fea0003800000 */
[----:B------:R-:W-:Y:S01]  /*1a50*/  UIADD3 UR4, UR39, 0x1, URZ ;  /* 0x0000000127047890 */ /* 0x000fe2000fffe03f */
[----:B-12---:R-:W-:Y:S02]  /*1a60*/  IMAD.U32 R0, RZ, RZ, UR43 ;  /* 0x0000002bff007e24 */ /* 0x006fe4000f8e00ff */
[----:B------:R-:W-:Y:S01]  /*1a70*/  IMAD.U32 R3, RZ, RZ, UR39 ;  /* 0x00000027ff037e24 */ /* 0x000fe2000f8e00ff */
[----:B------:R-:W-:-:S04]  /*1a80*/  UISETP.NE.AND UP0, UPT, UR4, 0x3, UPT ;  /* 0x000000030400788c */ /* 0x000fc8000bf05270 */
[----:B------:R-:W-:Y:S02]  /*1a90*/  USEL UR5, URZ, 0x1, UP0 ;  /* 0x000000013f057887 */ /* 0x000fe40008000000 */
[----:B------:R-:W-:Y:S02]  /*1aa0*/  USEL UR8, UR4, URZ, UP0 ;  /* 0x0000003f04087287 */ /* 0x000fe40008000000 */
[----:B------:R-:W-:-:S06]  /*1ab0*/  ULOP3.LUT UR5, UR38, UR5, URZ, 0x3c, !UPT ;  /* 0x0000000526057292 */ /* 0x000fcc000f8e3c3f */
[----:B------:R-:W-:-:S07]  /*1ac0*/  IMAD.U32 R6, RZ, RZ, UR5 ;  /* 0x00000005ff067e24 */ /* 0x000fce000f8e00ff */
.L_x_32:
[----:B------:R-:W-:Y:S05]  /*1ad0*/  @!P0 BRA `(.L_x_26) ;  /* 0x0000000000048947 */ /* 0x000fea0003800000 */
[----:B------:R-:W-:Y:S01]  /*1ae0*/  BPT.TRAP 0x1 ;  /* 0x000000040000795c */ /* 0x000fe20000300000 */
.L_x_26:
[----:B------:R-:W-:Y:S01]  /*1af0*/  ULEA UR4, UR8, UR41, 0x3 ;  /* 0x0000002908047291 */ /* 0x000fe2000f8e183f */
[----:B------:R-:W-:-:S08]  /*1b00*/  SHF.L.U32 R4, R6, 0x1f, RZ ;  /* 0x0000001f06047819 */ /* 0x000fd000000006ff */
[----:B------:R1:W2:Y:S01]  /*1b10*/  SYNCS.PHASECHK.TRANS64.TRYWAIT P1, [UR4], R4 ;  /* 0x00000004ff0075a7 */ /* 0x0002a20008020144 */
[----:B------:R-:W-:Y:S05]  /*1b20*/  @!P0 BRA `(.L_x_27) ;  /* 0x0000000000048947 */ /* 0x000fea0003800000 */
[----:B------:R-:W-:Y:S01]  /*1b30*/  BPT.TRAP 0x1 ;  /* 0x000000040000795c */ /* 0x000fe20000300000 */
.L_x_27:
[----:B--2---:R-:W-:Y:S05]  /*1b40*/  @P1 BRA `(.L_x_28) ;  /* 0x0000000000081947 */ /* 0x004fea0003800000 */
[----:B------:R-:W2:Y:S02]  /*1b50*/  SYNCS.PHASECHK.TRANS64.TRYWAIT P1, [UR4], R4 ;  /* 0x00000004ff0075a7 */ /* 0x000ea40008020144 */
[----:B--2---:R-:W-:Y:S05]  /*1b60*/  @!P1 BRA `(.L_x_29) ;  /* 0x00000098002c9947 */ /* 0x004fea0003800000 */
.L_x_28:
[----:B------:R-:W-:Y:S01]  /*1b70*/  ULEA UR4, UR8, UR10, 0x8 ;  /* 0x0000000a08047291 */ /* 0x000fe2000f8e403f */
[----:B------:R-:W-:Y:S01]  /*1b80*/  WARPGROUP.ARRIVE ;  /* 0x00000000000079c5 */ /* 0x000fe20000000000 */
[----:B------:R-:W-:Y:S01]  /*1b90*/  ULEA UR6, UR8, UR9, 0xa ;  /* 0x0000000908067291 */ /* 0x000fe2000f8e503f */
[----:B------:R-:W-:Y:S01]  /*1ba0*/  UMOV UR5, 0x80000020 ;  /* 0x8000002000057882 */ /* 0x000fe20000000000 */
[----:B------:R-:W-:-:S07]  /*1bb0*/  UMOV UR7, 0x80000020 ;  /* 0x8000002000077882 */ /* 0x000fce0000000000 */
[----:B------:R-:W-:Y:S01]  /*1bc0*/  HGMMA.64x256x16.F32.BF16 R24, gdesc[UR4], R24, gsb0 ;  /* 0x03e00000041879f0 */ /* 0x000fe20008001818 */
        /* <DEDUP_REMOVED lines=10> */
[----:B------:R-:W-:Y:S01]  /*1c70*/  BPT.TRAP 0x1 ;  /* 0x000000040000795c */ /* 0x000fe20000300000 */
.L_x_30:
[----:B------:R-:W-:-:S13]  /*1c80*/  ISETP.NE.AND P1, PT, R153, RZ, PT ;  /* 0x000000ff9900720c */ /* 0x000fda0003f25270 */
[----:B-12---:R-:W-:-:S05]  /*1c90*/  @P1 LEA R4, R3, UR41, 0x3 ;  /* 0x0000002903041c11 */ /* 0x006fca000f8e18ff */
[----:B------:R-:W-:-:S05]  /*1ca0*/  @P1 VIADD R5, R4, 0x18 ;  /* 0x0000001804051836 */ /* 0x000fca0000000000 */
[----:B------:R-:W-:-:S04]  /*1cb0*/  @P1 PRMT R5, R152, 0x654, R5 ;  /* 0x0000065498051816 */ /* 0x000fc80000000005 */
[----:B------:R1:W-:Y:S01]  /*1cc0*/  @P1 SYNCS.ARRIVE.TRANS64.RED.A1T0 RZ, [R5+URZ], RZ ;  /* 0x000000ff05ff19a7 */ /* 0x0003e2000810043f */
[----:B------:R-:W-:-:S13]  /*1cd0*/  ISETP.GT.U32.AND P1, PT, R16, 0x1, PT ;  /* 0x000000011000780c */ /* 0x000fda0003f24070 */
[----:B-1----:R-:W-:Y:S05]  /*1ce0*/  @P1 BRA `(.L_x_31) ;  /* 0x0000000000041947 */ /* 0x002fea0003800000 */
[----:B------:R-:W-:Y:S01]  /*1cf0*/  BPT.TRAP 0x1 ;  /* 0x000000040000795c */ /* 0x000fe20000300000 */
.L_x_31:
[----:B------:R-:W-:Y:S01]  /*1d00*/  UIADD3 UR8, UR8, 0x1, URZ ;  /* 0x0000000108087890 */ /* 0x000fe2000fffe03f */
[C---:B------:R-:W-:Y:S01]  /*1d10*/  ISETP.GT.AND P2, PT, R0.reuse, 0x1, PT ;  /* 0x000000010000780c */ /* 0x040fe20003f44270 */
[----:B------:R-:W-:Y:S02]  /*1d20*/  VIADD R3, R3, 0x1 ;  /* 0x0000000103037836 */ /* 0x000fe40000000000 */
[----:B------:R-:W-:Y:S01]  /*1d30*/  UISETP.NE.AND UP0, UPT, UR8, 0x3, UPT ;  /* 0x000000030800788c */ /* 0x000fe2000bf05270 */
[----:B------:R-:W-:Y:S02]  /*1d40*/  VIADD R0, R0, 0xffffffff ;  /* 0xffffffff00007836 */ /* 0x000fe40000000000 */
[C---:B------:R-:W-:Y:S01]  /*1d50*/  ISETP.NE.AND P1, PT, R3.reuse, 0x3, PT ;  /* 0x000000030300780c */ /* 0x040fe20003f25270 */
[----:B------:R-:W-:Y:S02]  /*1d60*/  USEL UR4, URZ, 0x1, UP0 ;  /* 0x000000013f047887 */ /* 0x000fe40008000000 */
[----:B------:R-:W-:Y:S01]  /*1d70*/  USEL UR8, UR8, URZ, UP0 ;  /* 0x0000003f08087287 */ /* 0x000fe20008000000 */
[----:B------:R-:W-:-:S03]  /*1d80*/  SEL R3, R3, RZ, P1 ;  /* 0x000000ff03037207 */ /* 0x000fc60000800000 */
[----:B------:R-:W-:Y:S01]  /*1d90*/  LOP3.LUT R6, R6, UR4, RZ, 0x3c, !PT ;  /* 0x0000000406067c12 */ /* 0x000fe2000f8e3cff */
[----:B------:R-:W-:Y:S07]  /*1da0*/  @P2 BRA `(.L_x_32) ;  /* 0xfffffffc00482947 */ /* 0x000fee000383ffff */
.L_x_25:
[----:B-12---:R-:W1:Y:S01]  /*1db0*/  LDC R0, c[0x0][0x28c] ;  /* 0x0000a300ff007b82 */ /* 0x006e620000000800 */
[----:B------:R2:W-:Y:S01]  /*1dc0*/  SYNCS.ARRIVE.TRANS64.A1T0 RZ, [R160+UR45], RZ ;  /* 0x000000ffa0ff79a7 */ /* 0x0005e2000810002d */
[----:B-1----:R-:W-:-:S13]  /*1dd0*/  ISETP.GE.AND P1, PT, R0, 0x1, PT ;  /* 0x000000010000780c */ /* 0x002fda0003f26270 */
[----:B--2---:R-:W-:Y:S05]  /*1de0*/  @!P1 BRA `(.L_x_33) ;  /* 0x0000000000449947 */ /* 0x004fea0003800000 */
[----:B------:R-:W-:Y:S05]  /*1df0*/  @!P0 BRA `(.L_x_34) ;  /* 0x0000000000048947 */ /* 0x000fea0003800000 */
[----:B------:R-:W-:Y:S01]  /*1e00*/  BPT.TRAP 0x1 ;  /* 0x000000040000795c */ /* 0x000fe20000300000 */
.L_x_34:
[----:B------:R-:W-:-:S13]  /*1e10*/  ISETP.NE.AND P0, PT, R153, RZ, PT ;  /* 0x000000ff9900720c */ /* 0x000fda0003f05270 */
[----:B------:R-:W-:-:S05]  /*1e20*/  VOTEU.ANY UP0, P0 ;  /* 0x00000000003f7886 */ /* 0x000fca0000000100 */
[----:B------:R-:W-:-:S06]  /*1e30*/  @UP0 UIADD3 UR4, UR43, UR39, URZ ;  /* 0x000000272b040290 */ /* 0x000fcc000fffe03f */
[----:B------:R-:W-:Y:S02]  /*1e40*/  IMAD.U32 R4, RZ, RZ, UR4 ;  /* 0x00000004ff047e24 */ /* 0x000fe4000f8e00ff */
[----:B------:R-:W-:Y:S02]  /*1e50*/  IMAD.U32 R3, RZ, RZ, UR4 ;  /* 0x00000004ff037e24 */ /* 0x000fe4000f8e00ff */
[----:B------:R-:W-:-:S05]  /*1e60*/  @P0 IMAD.WIDE.U32 R4, R4, -0x55555555, RZ ;  /* 0xaaaaaaab04040825 */ /* 0x000fca00078e00ff */
[----:B------:R-:W-:-:S05]  /*1e70*/  @P0 SHF.R.U32.HI R0, RZ, 0x1, R5 ;  /* 0x00000001ff000819 */ /* 0x000fca0000011605 */
[----:B------:R-:W-:-:S05]  /*1e80*/  @P0 IMAD R0, R0, -0x3, R3 ;  /* 0xfffffffd00000824 */ /* 0x000fca00078e0203 */
[----:B------:R-:W-:-:S05]  /*1e90*/  @P0 LEA R0, R0, UR41, 0x3 ;  /* 0x0000002900000c11 */ /* 0x000fca000f8e18ff */
[----:B------:R-:W-:-:S05]  /*1ea0*/  @P0 VIADD R3, R0, 0x18 ;  /* 0x0000001800030836 */ /* 0x000fca0000000000 */
[----:B------:R-:W-:-:S04]  /*1eb0*/  @P0 PRMT R3, R152, 0x654, R3 ;  /* 0x0000065498030816 */ /* 0x000fc80000000003 */
[----:B------:R1:W-:Y:S01]  /*1ec0*/  @P0 SYNCS.ARRIVE.TRANS64.RED.A1T0 RZ, [R3+URZ], RZ ;  /* 0x000000ff03ff09a7 */ /* 0x0003e2000810043f */
[----:B------:R-:W-:-:S13]  /*1ed0*/  ISETP.GT.U32.AND P0, PT, R16, 0x1, PT ;  /* 0x000000011000780c */ /* 0x000fda0003f04070 */
[----:B-1----:R-:W-:Y:S05]  /*1ee0*/  @P0 BRA `(.L_x_33) ;  /* 0x0000000000040947 */ /* 0x002fea0003800000 */
[----:B------:R-:W-:Y:S01]  /*1ef0*/  BPT.TRAP 0x1 ;  /* 0x000000040000795c */ /* 0x000fe20000300000 */
.L_x_33:
[----:B------:R-:W-:Y:S01]  /*1f00*/  SHF.L.U32 R0, R175, 0x1f, RZ ;  /* 0x0000001faf007819 */ /* 0x000fe200000006ff */
[----:B------:R-:W-:Y:S01]  /*1f10*/  UIADD3 UR39, UR44, UR39, URZ ;  /* 0x000000272c277290 */ /* 0x000fe2000fffe03f */
[----:B------:R-:W1:Y:S01]  /*1f20*/  LDC R15, c[0x0][0x288] ;  /* 0x0000a200ff0f7b82 */ /* 0x000e620000000800 */
[----:B------:R-:W-:Y:S01]  /*1f30*/  UISETP.GE.U32.AND UP1, UPT, UR44, 0x3, UPT ;  /* 0x000000032c00788c */ /* 0x000fe2000bf26070 */
[----:B------:R-:W-:Y:S01]  /*1f40*/  IMAD.SHL.U32 R8, R158, 0x2, RZ ;  /* 0x000000029e087824 */ /* 0x000fe200078e00ff */
[----:B------:R-:W-:Y:S02]  /*1f50*/  UISETP.GT.U32.AND UP0, UPT, UR39, 0x2, UPT ;  /* 0x000000022700788c */ /* 0x000fe4000bf04070 */
[----:B------:R-:W-:Y:S02]  /*1f60*/  UIMAD.WIDE.U32 UR4, UR39, -0x55555555, URZ ;  /* 0xaaaaaaab270478a5 */ /* 0x000fe4000f8e003f */
[----:B------:R-:W-:Y:S01]  /*1f70*/  UISETP.LT.U32.AND UP0, UPT, UR44, 0x3, UP0 ;  /* 0x000000032c00788c */ /* 0x000fe20008701070 */
[----:B------:R-:W2:Y:S01]  /*1f80*/  SYNCS.PHASECHK.TRANS64.TRYWAIT P0, [R159+UR42+0x10], R0 ;  /* 0x000010009f0075a7 */ /* 0x000ea2000800016a */
[----:B------:R-:W-:Y:S01]  /*1f90*/  USHF.R.U32.HI UR4, URZ, 0x1, UR5 ;  /* 0x000000013f047899 */ /* 0x000fe20008011605 */
[----:B------:R-:W-:Y:S01]  /*1fa0*/  SHF.R.S32.HI R9, RZ, 0x1f, R8 ;  /* 0x0000001fff097819 */ /* 0x000fe20000011408 */
[----:B------:R-:W-:-:S02]  /*1fb0*/  USEL UR6, URZ, 0x1, !UP0 ;  /* 0x000000013f067887 */ /* 0x000fc4000c000000 */
[----:B------:R-:W-:Y:S02]  /*1fc0*/  UIMAD UR39, UR4, -0x3, UR39 ;  /* 0xfffffffd042778a4 */ /* 0x000fe4000f8e0227 */
[----:B------:R-:W-:-:S04]  /*1fd0*/  ULOP3.LUT UR38, UR38, UR6, URZ, 0x3c, !UPT ;  /* 0x0000000626267292 */ /* 0x000fc8000f8e3c3f */
[----:B------:R-:W-:Y:S01]  /*1fe0*/  @UP1 ULOP3.LUT UR38, UR38, 0x1, UR4, 0x78, !UPT ;  /* 0x0000000126261892 */ /* 0x000fe2000f8e7804 */
[----:B-12---:R-:W-:Y:S11]  /*1ff0*/  @!P0 BRA `(.L_x_35) ;  /* 0x0000009400208947 */ /* 0x006ff60003800000 */
.L_x_316:
[----:B------:R-:W-:Y:S01]  /*2000*/  IMAD.SHL.U32 R14, R19, 0x40, RZ ;  /* 0x00000040130e7824 */ /* 0x000fe200078e00ff */
[----:B------:R-:W-:Y:S01]  /*2010*/  ULDC UR6, c[0x0][0x284] ;  /* 0x0000a10000067ab9 */ /* 0x000fe20000000800 */
[----:B0-----:R-:W-:Y:S01]  /*2020*/  IMAD.SHL.U32 R12, R22, 0x100, RZ ;  /* 0x00000100160c7824 */ /* 0x001fe200078e00ff */
[----:B------:R-:W-:Y:S01]  /*2030*/  SHF.R.S32.HI R165, RZ, 0x1f, R2 ;  /* 0x0000001fffa57819 */ /* 0x000fe20000011402 */
[----:B------:R-:W-:Y:S01]  /*2040*/  ULDC.64 UR4, c[0x0][0x5d0] ;  /* 0x0001740000047ab9 */ /* 0x000fe20000000a00 */
[----:B------:R-:W-:Y:S01]  /*2050*/  ISETP.GE.AND P0, PT, R14, UR6, PT ;  /* 0x000000060e007c0c */ /* 0x000fe2000bf06270 */
[----:B------:R-:W-:Y:S01]  /*2060*/  IMAD.WIDE.U32 R4, R2, UR4, R8 ;  /* 0x0000000402047c25 */ /* 0x000fe2000f8e0008 */
[----:B------:R-:W-:Y:S02]  /*2070*/  SHF.R.S32.HI R13, RZ, 0x1f, R12 ;  /* 0x0000001fff0d7819 */ /* 0x000fe4000001140c */
[C---:B------:R-:W-:Y:S01]  /*2080*/  ISETP.GE.OR P0, PT, R12.reuse, R15, P0 ;  /* 0x0000000f0c00720c */ /* 0x040fe20000706670 */
[----:B------:R-:W-:Y:S01]  /*2090*/  IMAD R3, R165, UR4, RZ ;  /* 0x00000004a5037c24 */ /* 0x000fe2000f8e02ff */
[----:B------:R-:W-:-:S03]  /*20a0*/  IADD3 R6, P1, R12, R4, RZ ;  /* 0x000000040c067210 */ /* 0x000fc60007f3e0ff */
[----:B------:R-:W-:-:S05]  /*20b0*/  IMAD R3, R2, UR5, R3 ;  /* 0x0000000502037c24 */ /* 0x000fca000f8e0203 */
[----:B------:R-:W-:-:S03]  /*20c0*/  IADD3.X R7, R13, R5, R3, P1, !PT ;  /* 0x000000050d077210 */ /* 0x000fc60000ffe403 */
[----:B------:R-:W-:Y:S05]  /*20d0*/  @P0 BRA `(.L_x_36) ;  /* 0x0000007c00040947 */ /* 0x000fea0003800000 */
[----:B------:R-:W0:Y:S01]  /*20e0*/  LDC.64 R10, c[0x0][0x5c8] ;  /* 0x00017200ff0a7b82 */ /* 0x000e220000000a00 */
[----:B-----5:R-:W-:Y:S01]  /*20f0*/  FSETP.NEU.AND P0, PT, R155, RZ, PT ;  /* 0x000000ff9b00720b */ /* 0x020fe20003f0d000 */
[----:B------:R-:W-:Y:S01]  /*2100*/  IMAD R3, R158, -0x2, R15 ;  /* 0xfffffffe9e037824 */ /* 0x000fe200078e020f */
[----:B------:R-:W-:Y:S01]  /*2110*/  BSSY B0, `(.L_x_36) ;  /* 0x00007bd000007945 */ /* 0x000fe20003800000 */
[----:B------:R-:W-:-:S04]  /*2120*/  IMAD.WIDE R166, R19, 0x40, R156 ;  /* 0x0000004013a67825 */ /* 0x000fc800078e029c */
[----:B-1----:R-:W-:Y:S02]  /*2130*/  IMAD.IADD R0, R3, 0x1, -R12 ;  /* 0x0000000103007824 */ /* 0x002fe400078e0a0c */
[----:B------:R-:W-:-:S03]  /*2140*/  IMAD.IADD R3, R163, 0x1, -R14 ;  /* 0x00000001a3037824 */ /* 0x000fc600078e0a0e */
[----:B------:R-:W-:-:S04]  /*2150*/  ISETP.GT.AND P2, PT, R0, RZ, PT ;  /* 0x000000ff0000720c */ /* 0x000fc80003f44270 */
[----:B------:R-:W-:Y:S01]  /*2160*/  ISETP.GT.AND P1, PT, R3, RZ, P2 ;  /* 0x000000ff0300720c */ /* 0x000fe20001724270 */
[-C--:B0-----:R-:W-:Y:S02]  /*2170*/  IMAD R4, R167, R10.reuse, RZ ;  /* 0x0000000aa7047224 */ /* 0x081fe400078e02ff */
[----:B------:R-:W-:-:S04]  /*2180*/  IMAD.WIDE.U32 R6, R166, R10, R6 ;  /* 0x0000000aa6067225 */ /* 0x000fc800078e0006 */
[----:B------:R-:W-:-:S04]  /*2190*/  IMAD R5, R166, R11, R4 ;  /* 0x0000000ba6057224 */ /* 0x000fc800078e0204 */
[----:B------:R-:W-:Y:S01]  /*21a0*/  IMAD.IADD R179, R7, 0x1, R5 ;  /* 0x0000000107b37824 */ /* 0x000fe200078e0205 */
[----:B------:R-:W-:Y:S06]  /*21b0*/  @!P0 BRA `(.L_x_37) ;  /* 0x0000005400988947 */ /* 0x000fec0003800000 */
[----:B------:R-:W0:Y:S01]  /*21c0*/  LDC.64 R20, c[0x0][0x5b8] ;  /* 0x00016e00ff147b82 */ /* 0x000e220000000a00 */
[----:B------:R-:W-:-:S07]  /*21d0*/  ULDC.64 UR4, c[0x0][0x5c0] ;  /* 0x0001700000047ab9 */ /* 0x000fce0000000a00 */
[----:B------:R-:W1:Y:S08]  /*21e0*/  LDC.64 R168, c[0x0][0x5b0] ;  /* 0x00016c00ffa87b82 */ /* 0x000e700000000a00 */
[----:B------:R-:W2:Y:S01]  /*21f0*/  LDC.64 R14, c[0x0][0x5a8] ;  /* 0x00016a00ff0e7b82 */ /* 0x000ea20000000a00 */
[-C--:B0-----:R-:W-:Y:S02]  /*2200*/  IMAD R7, R165, R20.reuse, RZ ;  /* 0x00000014a5077224 */ /* 0x081fe400078e02ff */
[----:B------:R-:W-:-:S04]  /*2210*/  IMAD.WIDE.U32 R4, R2, R20, R8 ;  /* 0x0000001402047225 */ /* 0x000fc800078e0008 */
[----:B------:R-:W-:Y:S01]  /*2220*/  IMAD R177, R2, R21, R7 ;  /* 0x0000001502b17224 */ /* 0x000fe200078e0207 */
[----:B------:R-:W-:Y:S01]  /*2230*/  IADD3 R164, P0, R12, R4, RZ ;  /* 0x000000040ca47210 */ /* 0x000fe20007f1e0ff */
[----:B-1----:R-:W-:-:S03]  /*2240*/  IMAD R4, R167, R168, RZ ;  /* 0x000000a8a7047224 */ /* 0x002fc600078e02ff */
[----:B------:R-:W-:Y:S01]  /*2250*/  IADD3.X R165, R13, R5, R177, P0, !PT ;  /* 0x000000050da57210 */ /* 0x000fe200007fe4b1 */
[C---:B------:R-:W-:Y:S02]  /*2260*/  IMAD R21, R166.reuse, R169, R4 ;  /* 0x000000a9a6157224 */ /* 0x040fe400078e0204 */
[----:B------:R-:W-:-:S04]  /*2270*/  IMAD.WIDE.U32 R4, R166, R168, R164 ;  /* 0x000000a8a6047225 */ /* 0x000fc800078e00a4 */
[----:B------:R-:W-:Y:S01]  /*2280*/  IMAD.IADD R5, R5, 0x1, R21 ;  /* 0x0000000105057824 */ /* 0x000fe200078e0215 */
[----:B--2---:R-:W-:-:S04]  /*2290*/  LEA R170, P0, R4, R14, 0x1 ;  /* 0x0000000e04aa7211 */ /* 0x004fc800078008ff */
[----:B------:R-:W-:-:S05]  /*22a0*/  LEA.HI.X R171, R4, R15, R5, 0x1, P0 ;  /* 0x0000000f04ab7211 */ /* 0x000fca00000f0c05 */
[----:B------:R0:W2:Y:S01]  /*22b0*/  @P1 LDG.E.LTC128B.U16 R19, desc[UR36][R170.64] ;  /* 0x00000024aa131981 */ /* 0x0000a2000c1e1520 */
[----:B------:R-:W-:Y:S01]  /*22c0*/  IMAD.WIDE.U32 R4, R166, R168, R12 ;  /* 0x000000a8a6047225 */ /* 0x000fe200078e000c */
[----:B------:R-:W-:Y:S02]  /*22d0*/  BSSY B1, `(.L_x_38) ;  /* 0x0000014000017945 */ /* 0x000fe40003800000 */
[----:B------:R-:W-:-:S04]  /*22e0*/  IADD3 R172, P0, R8, R4, RZ ;  /* 0x0000000408ac7210 */ /* 0x000fc80007f1e0ff */
[----:B------:R-:W-:Y:S01]  /*22f0*/  IADD3.X R173, R9, R21, R5, P0, !PT ;  /* 0x0000001509ad7210 */ /* 0x000fe200007fe405 */
[C---:B0-----:R-:W-:Y:S01]  /*2300*/  IMAD.SHL.U32 R170, R168.reuse, 0x8, RZ ;  /* 0x00000008a8aa7824 */ /* 0x041fe200078e00ff */
[----:B------:R-:W-:Y:S01]  /*2310*/  SHF.L.U64.HI R171, R168, 0x3, R169 ;  /* 0x00000003a8ab7819 */ /* 0x000fe200000102a9 */
[----:B------:R-:W-:-:S04]  /*2320*/  IMAD.WIDE.U32 R172, R2, R20, R172 ;  /* 0x0000001402ac7225 */ /* 0x000fc800078e00ac */
[----:B------:R-:W-:Y:S02]  /*2330*/  IMAD.IADD R7, R177, 0x1, R173 ;  /* 0x00000001b1077824 */ /* 0x000fe400078e02ad */
[----:B--2---:R-:W-:-:S04]  /*2340*/  IMAD.U32 R4, R19, 0x10000, RZ ;  /* 0x0001000013047824 */ /* 0x004fc800078e00ff */
[----:B------:R-:W-:Y:S01]  /*2350*/  FMUL R5, R4, R155 ;  /* 0x0000009b04057220 */ /* 0x000fe20000400000 */
[----:B------:R-:W-:-:S03]  /*2360*/  LEA R4, P0, R6, UR4, 0x1 ;  /* 0x0000000406047c11 */ /* 0x000fc6000f8008ff */
[----:B------:R-:W-:Y:S01]  /*2370*/  FFMA R24, R24, R154, R5 ;  /* 0x0000009a18187223 */ /* 0x000fe20000000005 */
[----:B------:R-:W-:Y:S02]  /*2380*/  LEA.HI.X R5, R6, UR5, R179, 0x1, P0 ;  /* 0x0000000506057c11 */ /* 0x000fe400080f0cb3 */
[----:B------:R-:W-:Y:S02]  /*2390*/  ISETP.GT.AND P0, PT, R0, 0x1, PT ;  /* 0x000000010000780c */ /* 0x000fe40003f04270 */
[----:B------:R-:W-:Y:S02]  /*23a0*/  F2FP.BF16.F32.PACK_AB R24, RZ, R24 ;  /* 0x00000018ff18723e */ /* 0x000fe400000010ff */
[----:B------:R-:W-:Y:S02]  /*23b0*/  ISETP.GT.AND P3, PT, R3, RZ, P0 ;  /* 0x000000ff0300720c */ /* 0x000fe40000764270 */
[C---:B------:R-:W-:Y:S01]  /*23c0*/  LEA R6, P4, R172.reuse, R14, 0x1 ;  /* 0x0000000eac067211 */ /* 0x040fe200078808ff */
[----:B------:R0:W-:Y:S03]  /*23d0*/  @P1 STG.E.U16 desc[UR36][R4.64], R24 ;  /* 0x0000001804001986 */ /* 0x0001e6000c101524 */
[----:B------:R-:W-:-:S07]  /*23e0*/  LEA.HI.X R7, R172, R15, R7, 0x1, P4 ;  /* 0x0000000fac077211 */ /* 0x000fce00020f0c07 */
[----:B------:R-:W-:Y:S05]  /*23f0*/  @!P3 BRA `(.L_x_39) ;  /* 0x000000000004b947 */ /* 0x000fea0003800000 */
[----:B------:R1:W5:Y:S02]  /*2400*/  LDG.E.LTC128B.U16 R19, desc[UR36][R6.64+0x2] ;  /* 0x0000022406137981 */ /* 0x000364000c1e1520 */
.L_x_39:
[----:B------:R-:W-:Y:S05]  /*2410*/  BSYNC B1 ;  /* 0x0000000000017941 */ /* 0x000fea0003800000 */
.L_x_38:
[----:B------:R-:W-:Y:S01]  /*2420*/  IMAD.WIDE.U32 R170, R166, R168, R170 ;  /* 0x000000a8a6aa7225 */ /* 0x000fe200078e00aa */
[----:B------:R-:W-:-:S03]  /*2430*/  ISETP.GT.AND P2, PT, R3, 0x8, P2 ;  /* 0x000000080300780c */ /* 0x000fc60001744270 */
[----:B-----5:R-:W-:Y:S02]  /*2440*/  IMAD.U32 R22, R19, 0x10000, RZ ;  /* 0x0001000013167824 */ /* 0x020fe400078e00ff */
[----:B------:R-:W-:Y:S01]  /*2450*/  IMAD.IADD R167, R21, 0x1, R171 ;  /* 0x0000000115a77824 */ /* 0x000fe200078e02ab */
[----:B------:R-:W-:Y:S01]  /*2460*/  IADD3 R21, P1, R164, R170, RZ ;  /* 0x000000aaa4157210 */ /* 0x000fe20007f3e0ff */
[----:B------:R-:W-:-:S04]  /*2470*/  FMUL R22, R22, R155 ;  /* 0x0000009b16167220 */ /* 0x000fc80000400000 */
[----:B------:R-:W-:Y:S01]  /*2480*/  FFMA R22, R25, R154, R22 ;  /* 0x0000009a19167223 */ /* 0x000fe20000000016 */
[----:B------:R-:W-:Y:S01]  /*2490*/  IMAD.X R164, R167, 0x1, R165, P1 ;  /* 0x00000001a7a47824 */ /* 0x000fe200008e06a5 */
[----:B0-----:R-:W-:-:S03]  /*24a0*/  LEA R24, P1, R21, R14, 0x1 ;  /* 0x0000000e15187211 */ /* 0x001fc600078208ff */
[----:B------:R-:W-:Y:S02]  /*24b0*/  F2FP.BF16.F32.PACK_AB R22, RZ, R22 ;  /* 0x00000016ff16723e */ /* 0x000fe400000010ff */
[----:B------:R-:W-:-:S03]  /*24c0*/  LEA.HI.X R25, R21, R15, R164, 0x1, P1 ;  /* 0x0000000f15197211 */ /* 0x000fc600008f0ca4 */
[----:B------:R0:W-:Y:S04]  /*24d0*/  @P3 STG.E.U16 desc[UR36][R4.64+0x2], R22 ;  /* 0x0000021604003986 */ /* 0x0001e8000c101524 */
[----:B------:R-:W2:Y:S01]  /*24e0*/  @P2 LDG.E.LTC128B.U16 R19, desc[UR36][R24.64] ;  /* 0x0000002418132981 */ /* 0x000ea2000c1e1520 */
[----:B------:R-:W-:Y:S01]  /*24f0*/  IADD3 R8, P1, P3, R8, R170, R12 ;  /* 0x000000aa08087210 */ /* 0x000fe20007b3e00c */
[----:B------:R-:W-:Y:S01]  /*2500*/  BSSY B1, `(.L_x_40) ;  /* 0x0000011000017945 */ /* 0x000fe20003800000 */
[C---:B------:R-:W-:Y:S02]  /*2510*/  SHF.L.U64.HI R11, R10.reuse, 0x4, R11 ;  /* 0x000000040a0b7819 */ /* 0x040fe4000001020b */
[----:B------:R-:W-:Y:S02]  /*2520*/  IADD3.X R9, R9, R167, R13, P1, P3 ;  /* 0x000000a709097210 */ /* 0x000fe40000fe640d */
[----:B------:R-:W-:-:S02]  /*2530*/  LEA R10, P1, R10, R4, 0x4 ;  /* 0x000000040a0a7211 */ /* 0x000fc400078220ff */
[----:B------:R-:W-:Y:S01]  /*2540*/  ISETP.GT.AND P0, PT, R3, 0x8, P0 ;  /* 0x000000080300780c */ /* 0x000fe20000704270 */
[----:B------:R-:W-:-:S04]  /*2550*/  IMAD.WIDE.U32 R20, R2, R20, R8 ;  /* 0x0000001402147225 */ /* 0x000fc800078e0008 */
[----:B------:R-:W-:Y:S01]  /*2560*/  IMAD.X R11, R11, 0x1, R5, P1 ;  /* 0x000000010b0b7824 */ /* 0x000fe200008e0605 */
[----:B------:R-:W-:Y:S01]  /*2570*/  LEA R8, P3, R20, R14, 0x1 ;  /* 0x0000000e14087211 */ /* 0x000fe200078608ff */
[----:B------:R-:W-:-:S05]  /*2580*/  IMAD.IADD R2, R177, 0x1, R21 ;  /* 0x00000001b1027824 */ /* 0x000fca00078e0215 */
[----:B------:R-:W-:Y:S01]  /*2590*/  LEA.HI.X R9, R20, R15, R2, 0x1, P3 ;  /* 0x0000000f14097211 */ /* 0x000fe200018f0c02 */
[----:B--2---:R-:W-:-:S04]  /*25a0*/  IMAD.U32 R12, R19, 0x10000, RZ ;  /* 0x00010000130c7824 */ /* 0x004fc800078e00ff */
[----:B------:R-:W-:-:S04]  /*25b0*/  FMUL R13, R12, R155 ;  /* 0x0000009b0c0d7220 */ /* 0x000fc80000400000 */
[----:B------:R-:W-:-:S05]  /*25c0*/  FFMA R13, R26, R154, R13 ;  /* 0x0000009a1a0d7223 */ /* 0x000fca000000000d */
[----:B------:R-:W-:-:S05]  /*25d0*/  F2FP.BF16.F32.PACK_AB R13, RZ, R13 ;  /* 0x0000000dff0d723e */ /* 0x000fca00000010ff */
[----:B------:R0:W-:Y:S01]  /*25e0*/  @P2 STG.E.U16 desc[UR36][R10.64], R13 ;  /* 0x0000000d0a002986 */ /* 0x0001e2000c101524 */
[----:B------:R-:W-:Y:S05]  /*25f0*/  @!P0 BRA `(.L_x_41) ;  /* 0x0000000000048947 */ /* 0x000fea0003800000 */
[----:B------:R2:W5:Y:S02]  /*2600*/  LDG.E.LTC128B.U16 R19, desc[UR36][R8.64+0x2] ;  /* 0x0000022408137981 */ /* 0x000564000c1e1520 */
.L_x_41:
[----:B------:R-:W-:Y:S05]  /*2610*/  BSYNC B1 ;  /* 0x0000000000017941 */ /* 0x000fea0003800000 */
.L_x_40:
[----:B-----5:R-:W-:Y:S01]  /*2620*/  IMAD.U32 R2, R19, 0x10000, RZ ;  /* 0x0001000013027824 */ /* 0x020fe200078e00ff */
[----:B------:R-:W-:Y:S01]  /*2630*/  ISETP.GT.AND P1, PT, R0, 0x8, PT ;  /* 0x000000080000780c */ /* 0x000fe20003f24270 */
[----:B------:R-:W-:Y:S02]  /*2640*/  BSSY B1, `(.L_x_42) ;  /* 0x0000008000017945 */ /* 0x000fe40003800000 */
[----:B------:R-:W-:Y:S01]  /*2650*/  FMUL R2, R2, R155 ;  /* 0x0000009b02027220 */ /* 0x000fe20000400000 */
[----:B------:R-:W-:-:S03]  /*2660*/  ISETP.GT.AND P2, PT, R3, RZ, P1 ;  /* 0x000000ff0300720c */ /* 0x000fc60000f44270 */
[----:B------:R-:W-:-:S05]  /*2670*/  FFMA R2, R27, R154, R2 ;  /* 0x0000009a1b027223 */ /* 0x000fca0000000002 */
[----:B------:R-:W-:-:S05]  /*2680*/  F2FP.BF16.F32.PACK_AB R2, RZ, R2 ;  /* 0x00000002ff02723e */ /* 0x000fca00000010ff */
[----:B------:R3:W-:Y:S01]  /*2690*/  @P0 STG.E.U16 desc[UR36][R10.64+0x2], R2 ;  /* 0x000002020a000986 */ /* 0x0007e2000c101524 */
[----:B------:R-:W-:Y:S05]  /*26a0*/  @!P2 BRA `(.L_x_43) ;  /* 0x000000000004a947 */ /* 0x000fea0003800000 */
[----:B------:R4:W5:Y:S02]  /*26b0*/  LDG.E.LTC128B.U16 R19, desc[UR36][R6.64+0x10] ;  /* 0x0000102406137981 */ /* 0x000964000c1e1520 */
.L_x_43:
[----:B------:R-:W-:Y:S05]  /*26c0*/  BSYNC B1 ;  /* 0x0000000000017941 */ /* 0x000fea0003800000 */
.L_x_42:
[----:B---3-5:R-:W-:Y:S01]  /*26d0*/  IMAD.U32 R2, R19, 0x10000, RZ ;  /* 0x0001000013027824 */ /* 0x028fe200078e00ff */
[----:B------:R-:W-:Y:S01]  /*26e0*/  ISETP.GT.AND P0, PT, R0, 0x9, PT ;  /* 0x000000090000780c */ /* 0x000fe20003f04270 */
[----:B------:R-:W-:Y:S02]  /*26f0*/  BSSY B1, `(.L_x_44) ;  /* 0x0000008000017945 */ /* 0x000fe40003800000 */
[----:B0-----:R-:W-:Y:S01]  /*2700*/  FMUL R13, R2, R155 ;  /* 0x0000009b020d7220 */ /* 0x001fe20000400000 */
[----:B------:R-:W-:-:S03]  /*2710*/  ISETP.GT.AND P3, PT, R3, RZ, P0 ;  /* 0x000000ff0300720c */ /* 0x000fc60000764270 */
[----:B------:R-:W-:-:S05]  /*2720*/  FFMA R13, R28, R154, R13 ;  /* 0x0000009a1c0d7223 */ /* 0x000fca000000000d */
[----:B------:R-:W-:-:S05]  /*2730*/  F2FP.BF16.F32.PACK_AB R13, RZ, R13 ;  /* 0x0000000dff0d723e */ /* 0x000fca00000010ff */
[----:B------:R0:W-:Y:S01]  /*2740*/  @P2 STG.E.U16 desc[UR36][R4.64+0x10], R13 ;  /* 0x0000100d04002986 */ /* 0x0001e2000c101524 */
[----:B------:R-:W-:Y:S05]  /*2750*/  @!P3 BRA `(.L_x_45) ;  /* 0x000000000004b947 */ /* 0x000fea0003800000 */
[----:B------:R3:W5:Y:S02]  /*2760*/  LDG.E.LTC128B.U16 R19, desc[UR36][R6.64+0x12] ;  /* 0x0000122406137981 */ /* 0x000764000c1e1520 */
.L_x_45:
[----:B------:R-:W-:Y:S05]  /*2770*/  BSYNC B1 ;  /* 0x0000000000017941 */ /* 0x000fea0003800000 */
.L_x_44:
[----:B-----5:R-:W-:Y:S01]  /*2780*/  IMAD.U32 R2, R19, 0x10000, RZ ;  /* 0x0001000013027824 */ /* 0x020fe200078e00ff */
[----:B------:R-:W-:Y:S01]  /*2790*/  ISETP.GT.AND P1, PT, R3, 0x8, P1 ;  /* 0x000000080300780c */ /* 0x000fe20000f24270 */
[----:B------:R-:W-:Y:S02]  /*27a0*/  BSSY B1, `(.L_x_46) ;  /* 0x0000007000017945 */ /* 0x000fe40003800000 */
[----:B------:R-:W-:-:S04]  /*27b0*/  FMUL R2, R2, R155 ;  /* 0x0000009b02027220 */ /* 0x000fc80000400000 */
[----:B------:R-:W-:-:S05]  /*27c0*/  FFMA R2, R29, R154, R2 ;  /* 0x0000009a1d027223 */ /* 0x000fca0000000002 */
[----:B------:R-:W-:-:S05]  /*27d0*/  F2FP.BF16.F32.PACK_AB R2, RZ, R2 ;  /* 0x00000002ff02723e */ /* 0x000fca00000010ff */
[----:B------:R0:W-:Y:S01]  /*27e0*/  @P3 STG.E.U16 desc[UR36][R4.64+0x12], R2 ;  /* 0x0000120204003986 */ /* 0x0001e2000c101524 */
[----:B------:R-:W-:Y:S05]  /*27f0*/  @!P1 BRA `(.L_x_47) ;  /* 0x0000000000049947 */ /* 0x000fea0003800000 */
[----:B------:R0:W5:Y:S02]  /*2800*/  LDG.E.LTC128B.U16 R19, desc[UR36][R8.64+0x10] ;  /* 0x0000102408137981 */ /* 0x000164000c1e1520 */
.L_x_47:
[----:B------:R-:W-:Y:S05]  /*2810*/  BSYNC B1 ;  /* 0x0000000000017941 */ /* 0x000fea0003800000 */
.L_x_46:
[----:B0----5:R-:W-:Y:S01]  /*2820*/  IMAD.U32 R2, R19, 0x10000, RZ ;  /* 0x0001000013027824 */ /* 0x021fe200078e00ff */
        /* <DEDUP_REMOVED lines=8> */
.L_x_49:
[----:B------:R-:W-:Y:S05]  /*28b0*/  BSYNC B1 ;  /* 0x0000000000017941 */ /* 0x000fea0003800000 */
.L_x_48:
        /* <DEDUP_REMOVED lines=10> */
.L_x_51:
[----:B------:R-:W-:Y:S05]  /*2960*/  BSYNC B1 ;  /* 0x0000000000017941 */ /* 0x000fea0003800000 */
.L_x_50:
[----:B0----5:R-:W-:Y:S01]  /*2970*/  IMAD.U32 R2, R19, 0x10000, RZ ;  /* 0x0001000013027824 */ /* 0x021fe200078e00ff */
        /* <DEDUP_REMOVED lines=9> */
.L_x_53:
[----:B------:R-:W-:Y:S05]  /*2a10*/  BSYNC B1 ;  /* 0x0000000000017941 */ /* 0x000fea0003800000 */
.L_x_52:
        /* <DEDUP_REMOVED lines=9> */
.L_x_55:
[----:B------:R-:W-:Y:S05]  /*2ab0*/  BSYNC B1 ;  /* 0x0000000000017941 */ /* 0x000fea0003800000 */
.L_x_54:
        /* <DEDUP_REMOVED lines=9> */
.L_x_57:
[----:B------:R-:W-:Y:S05]  /*2b50*/  BSYNC B1 ;  /* 0x0000000000017941 */ /* 0x000fea0003800000 */
.L_x_56:
        /* <DEDUP_REMOVED lines=10> */
.L_x_59:
[----:B------:R-:W-:Y:S05]  /*2c00*/  BSYNC B1 ;  /* 0x0000000000017941 */ /* 0x000fea0003800000 */
.L_x_58:
        /* <DEDUP_REMOVED lines=10> */
.L_x_61:
[----:B------:R-:W-:Y:S05]  /*2cb0*/  BSYNC B1 ;  /* 0x0000000000017941 */ /* 0x000fea0003800000 */
.L_x_60:
        /* <DEDUP_REMOVED lines=9> */
.L_x_63:
[----:B------:R-:W-:Y:S05]  /*2d50*/  BSYNC B1 ;  /* 0x0000000000017941 */ /* 0x000fea0003800000 */
.L_x_62:
        /* <DEDUP_REMOVED lines=9> */
.L_x_65:
[----:B------:R-:W-:Y:S05]  /*2df0*/  BSYNC B1 ;  /* 0x0000000000017941 */ /* 0x000fea0003800000 */
.L_x_64:
        /* <DEDUP_REMOVED lines=10> */
.L_x_67:
[----:B------:R-:W-:Y:S05]  /*2ea0*/  BSYNC B1 ;  /* 0x0000000000017941 */ /* 0x000fea0003800000 */
.L_x_66:
        /* <DEDUP_REMOVED lines=10> */
.L_x_69:
[----:B------:R-:W-:Y:S05]  /*2f50*/  BSYNC B1 ;  /* 0x0000000000017941 */ /* 0x000fea0003800000 */
.L_x_68:
        /* <DEDUP_REMOVED lines=9> */
.L_x_71:
[----:B------:R-:W-:Y:S05]  /*2ff0*/  BSYNC B1 ;  /* 0x0000000000017941 */ /* 0x000fea0003800000 */
.L_x_70:
        /* <DEDUP_REMOVED lines=9> */
.L_x_73:
[----:B------:R-:W-:Y:S05]  /*3090*/  BSYNC B1 ;  /* 0x0000000000017941 */ /* 0x000fea0003800000 */
.L_x_72:
        /* <DEDUP_REMOVED lines=10> */
.L_x_75:
[----:B------:R-:W-:Y:S05]  /*3140*/  BSYNC B1 ;  /* 0x0000000000017941 */ /* 0x000fea0003800000 */
.L_x_74:
        /* <DEDUP_REMOVED lines=10> */
.L_x_77:
[----:B------:R-:W-:Y:S05]  /*31f0*/  BSYNC B1 ;  /* 0x0000000000017941 */ /* 0x000fea0003800000 */
.L_x_76:
        /* <DEDUP_REMOVED lines=9> */
.L_x_79:
[----:B------:R-:W-:Y:S05]  /*3290*/  BSYNC B1 ;  /* 0x0000000000017941 */ /* 0x000fea0003800000 */
.L_x_78:
        /* <DEDUP_REMOVED lines=9> */
.L_x_81:
[----:B------:R-:W-:Y:S05]  /*3330*/  BSYNC B1 ;  /* 0x0000000000017941 */ /* 0x000fea0003800000 */
.L_x_80:
        /* <DEDUP_REMOVED lines=10> */
.L_x_83:
[----:B------:R-:W-:Y:S05]  /*33e0*/  BSYNC B1 ;  /* 0x0000000000017941 */ /* 0x000fea0003800000 */
.L_x_82:
        /* <DEDUP_REMOVED lines=10> */
.L_x_85:
[----:B------:R-:W-:Y:S05]  /*3490*/  BSYNC B1 ;  /* 0x0000000000017941 */ /* 0x000fea0003800000 */
.L_x_84:
        /* <DEDUP_REMOVED lines=9> */
.L_x_87:
[----:B------:R-:W-:Y:S05]  /*3530*/  BSYNC B1 ;  /* 0x0000000000017941 */ /* 0x000fea0003800000 */
.L_x_86:
        /* <DEDUP_REMOVED lines=9> */
.L_x_89:
[----:B------:R-:W-:Y:S05]  /*35d0*/  BSYNC B1 ;  /* 0x0000000000017941 */ /* 0x000fea0003800000 */
.L_x_88:
        /* <DEDUP_REMOVED lines=10> */
.L_x_91:
[----:B------:R-:W-:Y:S05]  /*3680*/  BSYNC B1 ;  /* 0x0000000000017941 */ /* 0x000fea0003800000 */
.L_x_90:
        /* <DEDUP_REMOVED lines=10> */
.L_x_93:
[----:B------:R-:W-:Y:S05]  /*3730*/  BSYNC B1 ;  /* 0x0000000000017941 */ /* 0x000fea0003800000 */
.L_x_92:
        /* <DEDUP_REMOVED lines=9> */
.L_x_95:
[----:B------:R-:W-:Y:S05]  /*37d0*/  BSYNC B1 ;  /* 0x0000000000017941 */ /* 0x000fea0003800000 */
.L_x_94:
        /* <DEDUP_REMOVED lines=9> */
.L_x_97:
[----:B------:R-:W-:Y:S05]  /*3870*/  BSYNC B1 ;  /* 0x0000000000017941 */ /* 0x000fea0003800000 */
.L_x_96:
        /* <DEDUP_REMOVED lines=10> */
.L_x_99:
[----:B------:R-:W-:Y:S05]  /*3920*/  BSYNC B1 ;  /* 0x0000000000017941 */ /* 0x000fea0003800000 */
.L_x_98:
        /* <DEDUP_REMOVED lines=10> */
.L_x_101:
[----:B------:R-:W-:Y:S05]  /*39d0*/  BSYNC B1 ;  /* 0x0000000000017941 */ /* 0x000fea0003800000 */
.L_x_100:
        /* <DEDUP_REMOVED lines=9> */
.L_x_103:
[----:B------:R-:W-:Y:S05]  /*3a70*/  BSYNC B1 ;  /* 0x0000000000017941 */ /* 0x000fea0003800000 */
.L_x_102:
        /* <DEDUP_REMOVED lines=9> */
.L_x_105:
[----:B------:R-:W-:Y:S05]  /*3b10*/  BSYNC B1 ;  /* 0x0000000000017941 */ /* 0x000fea0003800000 */
.L_x_104:
        /* <DEDUP_REMOVED lines=10> */
.L_x_107:
[----:B------:R-:W-:Y:S05]  /*3bc0*/  BSYNC B1 ;  /* 0x0000000000017941 */ /* 0x000fea0003800000 */
.L_x_106:
        /* <DEDUP_REMOVED lines=10> */
.L_x_109:
[----:B------:R-:W-:Y:S05]  /*3c70*/  BSYNC B1 ;  /* 0x0000000000017941 */ /* 0x000fea0003800000 */
.L_x_108:
        /* <DEDUP_REMOVED lines=9> */
.L_x_111:
[----:B------:R-:W-:Y:S05]  /*3d10*/  BSYNC B1 ;  /* 0x0000000000017941 */ /* 0x000fea0003800000 */
.L_x_110:
        /* <DEDUP_REMOVED lines=9> */
.L_x_113:
[----:B------:R-:W-:Y:S05]  /*3db0*/  BSYNC B1 ;  /* 0x0000000000017941 */ /* 0x000fea0003800000 */
.L_x_112:
        /* <DEDUP_REMOVED lines=10> */
.L_x_115:
[----:B------:R-:W-:Y:S05]  /*3e60*/  BSYNC B1 ;  /* 0x0000000000017941 */ /* 0x000fea0003800000 */
.L_x_114:
        /* <DEDUP_REMOVED lines=10> */
.L_x_117:
[----:B------:R-:W-:Y:S05]  /*3f10*/  BSYNC B1 ;  /* 0x0000000000017941 */ /* 0x000fea0003800000 */
.L_x_116:
        /* <DEDUP_REMOVED lines=9> */
.L_x_119:
[----:B------:R-:W-:Y:S05]  /*3fb0*/  BSYNC B1 ;  /* 0x0000000000017941 */ /* 0x000fea0003800000 */
.L_x_118:
        /* <DEDUP_REMOVED lines=9> */
.L_x_121:
[----:B------:R-:W-:Y:S05]  /*4050*/  BSYNC B1 ;  /* 0x0000000000017941 */ /* 0x000fea0003800000 */
.L_x_120:
        /* <DEDUP_REMOVED lines=10> */
.L_x_123:
[----:B------:R-:W-:Y:S05]  /*4100*/  BSYNC B1 ;  /* 0x0000000000017941 */ /* 0x000fea0003800000 */
.L_x_122:
        /* <DEDUP_REMOVED lines=10> */
.L_x_125:
[----:B------:R-:W-:Y:S05]  /*41b0*/  BSYNC B1 ;  /* 0x0000000000017941 */ /* 0x000fea0003800000 */
.L_x_124:
        /* <DEDUP_REMOVED lines=9> */
.L_x_127:
[----:B------:R-:W-:Y:S05]  /*4250*/  BSYNC B1 ;  /* 0x0000000000017941 */ /* 0x000fea0003800000 */
.L_x_126:
        /* <DEDUP_REMOVED lines=9> */
.L_x_129:
[----:B------:R-:W-:Y:S05]  /*42f0*/  BSYNC B1 ;  /* 0x0000000000017941 */ /* 0x000fea0003800000 */
.L_x_128:
        /* <DEDUP_REMOVED lines=10> */
.L_x_131:
[----:B------:R-:W-:Y:S05]  /*43a0*/  BSYNC B1 ;  /* 0x0000000000017941 */ /* 0x000fea0003800000 */
.L_x_130:
        /* <DEDUP_REMOVED lines=10> */
.L_x_133:
[----:B------:R-:W-:Y:S05]  /*4450*/  BSYNC B1 ;  /* 0x0000000000017941 */ /* 0x000fea0003800000 */
.L_x_132:
        /* <DEDUP_REMOVED lines=9> */
.L_x_135:
[----:B------:R-:W-:Y:S05]  /*44f0*/  BSYNC B1 ;  /* 0x0000000000017941 */ /* 0x000fea0003800000 */
.L_x_134:
        /* <DEDUP_REMOVED lines=9> */
.L_x_137:
[----:B------:R-:W-:Y:S05]  /*4590*/  BSYNC B1 ;  /* 0x0000000000017941 */ /* 0x000fea0003800000 */
.L_x_136:
        /* <DEDUP_REMOVED lines=10> */
.L_x_139:
[----:B------:R-:W-:Y:S05]  /*4640*/  BSYNC B1 ;  /* 0x0000000000017941 */ /* 0x000fea0003800000 */
.L_x_138:
        /* <DEDUP_REMOVED lines=10> */
.L_x_141:
[----:B------:R-:W-:Y:S05]  /*46f0*/  BSYNC B1 ;  /* 0x0000000000017941 */ /* 0x000fea0003800000 */
.L_x_140:
        /* <DEDUP_REMOVED lines=9> */
.L_x_143:
[----:B------:R-:W-:Y:S05]  /*4790*/  BSYNC B1 ;  /* 0x0000000000017941 */ /* 0x000fea0003800000 */
.L_x_142:
        /* <DEDUP_REMOVED lines=9> */
.L_x_145:
[----:B------:R-:W-:Y:S05]  /*4830*/  BSYNC B1 ;  /* 0x0000000000017941 */ /* 0x000fea0003800000 */
.L_x_144:
        /* <DEDUP_REMOVED lines=10> */
.L_x_147:
[----:B------:R-:W-:Y:S05]  /*48e0*/  BSYNC B1 ;  /* 0x0000000000017941 */ /* 0x000fea0003800000 */
.L_x_146:
        /* <DEDUP_REMOVED lines=10> */
.L_x_149:
[----:B------:R-:W-:Y:S05]  /*4990*/  BSYNC B1 ;  /* 0x0000000000017941 */ /* 0x000fea0003800000 */
.L_x_148:
        /* <DEDUP_REMOVED lines=9> */
.L_x_151:
[----:B------:R-:W-:Y:S05]  /*4a30*/  BSYNC B1 ;  /* 0x0000000000017941 */ /* 0x000fea0003800000 */
.L_x_150:
        /* <DEDUP_REMOVED lines=9> */
.L_x_153:
[----:B------:R-:W-:Y:S05]  /*4ad0*/  BSYNC B1 ;  /* 0x0000000000017941 */ /* 0x000fea0003800000 */
.L_x_152:
        /* <DEDUP_REMOVED lines=10> */
.L_x_155:
[----:B------:R-:W-:Y:S05]  /*4b80*/  BSYNC B1 ;  /* 0x0000000000017941 */ /* 0x000fea0003800000 */
.L_x_154:
        /* <DEDUP_REMOVED lines=10> */
.L_x_157:
[----:B------:R-:W-:Y:S05]  /*4c30*/  BSYNC B1 ;  /* 0x0000000000017941 */ /* 0x000fea0003800000 */
.L_x_156:
        /* <DEDUP_REMOVED lines=9> */
.L_x_159:
[----:B------:R-:W-:Y:S05]  /*4cd0*/  BSYNC B1 ;  /* 0x0000000000017941 */ /* 0x000fea0003800000 */
.L_x_158:
        /* <DEDUP_REMOVED lines=9> */
.L_x_161:
[----:B------:R-:W-:Y:S05]  /*4d70*/  BSYNC B1 ;  /* 0x0000000000017941 */ /* 0x000fea0003800000 */
.L_x_160:
        /* <DEDUP_REMOVED lines=10> */
.L_x_163:
[----:B------:R-:W-:Y:S05]  /*4e20*/  BSYNC B1 ;  /* 0x0000000000017941 */ /* 0x000fea0003800000 */
.L_x_162:
        /* <DEDUP_REMOVED lines=10> */
.L_x_165:
[----:B------:R-:W-:Y:S05]  /*4ed0*/  BSYNC B1 ;  /* 0x0000000000017941 */ /* 0x000fea0003800000 */
.L_x_164:
        /* <DEDUP_REMOVED lines=9> */
.L_x_167:
[----:B------:R-:W-:Y:S05]  /*4f70*/  BSYNC B1 ;  /* 0x0000000000017941 */ /* 0x000fea0003800000 */
.L_x_166:
        /* <DEDUP_REMOVED lines=9> */
.L_x_169:
[----:B------:R-:W-:Y:S05]  /*5010*/  BSYNC B1 ;  /* 0x0000000000017941 */ /* 0x000fea0003800000 */
.L_x_168:
        /* <DEDUP_REMOVED lines=10> */
.L_x_171:
[----:B------:R-:W-:Y:S05]  /*50c0*/  BSYNC B1 ;  /* 0x0000000000017941 */ /* 0x000fea0003800000 */
.L_x_170:
        /* <DEDUP_REMOVED lines=10> */
.L_x_173:
[----:B------:R-:W-:Y:S05]  /*5170*/  BSYNC B1 ;  /* 0x0000000000017941 */ /* 0x000fea0003800000 */
.L_x_172:
        /* <DEDUP_REMOVED lines=9> */
.L_x_175:
[----:B------:R-:W-:Y:S05]  /*5210*/  BSYNC B1 ;  /* 0x0000000000017941 */ /* 0x000fea0003800000 */
.L_x_174:
        /* <DEDUP_REMOVED lines=9> */
.L_x_177:
[----:B------:R-:W-:Y:S05]  /*52b0*/  BSYNC B1 ;  /* 0x0000000000017941 */ /* 0x000fea0003800000 */
.L_x_176:
        /* <DEDUP_REMOVED lines=10> */
.L_x_179:
[----:B------:R-:W-:Y:S05]  /*5360*/  BSYNC B1 ;  /* 0x0000000000017941 */ /* 0x000fea0003800000 */
.L_x_178:
        /* <DEDUP_REMOVED lines=10> */
.L_x_181:
[----:B------:R-:W-:Y:S05]  /*5410*/  BSYNC B1 ;  /* 0x0000000000017941 */ /* 0x000fea0003800000 */
.L_x_180:
        /* <DEDUP_REMOVED lines=9> */
.L_x_183:
[----:B------:R-:W-:Y:S05]  /*54b0*/  BSYNC B1 ;  /* 0x0000000000017941 */ /* 0x000fea0003800000 */
.L_x_182:
        /* <DEDUP_REMOVED lines=9> */
.L_x_185:
[----:B------:R-:W-:Y:S05]  /*5550*/  BSYNC B1 ;  /* 0x0000000000017941 */ /* 0x000fea0003800000 */
.L_x_184:
        /* <DEDUP_REMOVED lines=10> */
.L_x_187:
[----:B------:R-:W-:Y:S05]  /*5600*/  BSYNC B1 ;  /* 0x0000000000017941 */ /* 0x000fea0003800000 */
.L_x_186:
        /* <DEDUP_REMOVED lines=10> */
.L_x_189:
[----:B------:R-:W-:Y:S05]  /*56b0*/  BSYNC B1 ;  /* 0x0000000000017941 */ /* 0x000fea0003800000 */
.L_x_188:
        /* <DEDUP_REMOVED lines=9> */
.L_x_191:
[----:B------:R-:W-:Y:S05]  /*5750*/  BSYNC B1 ;  /* 0x0000000000017941 */ /* 0x000fea0003800000 */
.L_x_190:
        /* <DEDUP_REMOVED lines=9> */
.L_x_193:
[----:B------:R-:W-:Y:S05]  /*57f0*/  BSYNC B1 ;  /* 0x0000000000017941 */ /* 0x000fea0003800000 */
.L_x_192:
        /* <DEDUP_REMOVED lines=10> */
.L_x_195:
[----:B------:R-:W-:Y:S05]  /*58a0*/  BSYNC B1 ;  /* 0x0000000000017941 */ /* 0x000fea0003800000 */
.L_x_194:
        /* <DEDUP_REMOVED lines=10> */
.L_x_197:
[----:B------:R-:W-:Y:S05]  /*5950*/  BSYNC B1 ;  /* 0x0000000000017941 */ /* 0x000fea0003800000 */
.L_x_196:
        /* <DEDUP_REMOVED lines=9> */
.L_x_199:
[----:B------:R-:W-:Y:S05]  /*59f0*/  BSYNC B1 ;  /* 0x0000000000017941 */ /* 0x000fea0003800000 */
.L_x_198:
        /* <DEDUP_REMOVED lines=9> */
.L_x_201:
[----:B------:R-:W-:Y:S05]  /*5a90*/  BSYNC B1 ;  /* 0x0000000000017941 */ /* 0x000fea0003800000 */
.L_x_200:
        /* <DEDUP_REMOVED lines=10> */
.L_x_203:
[----:B------:R-:W-:Y:S05]  /*5b40*/  BSYNC B1 ;  /* 0x0000000000017941 */ /* 0x000fea0003800000 */
.L_x_202:
        /* <DEDUP_REMOVED lines=10> */
.L_x_205:
[----:B------:R-:W-:Y:S05]  /*5bf0*/  BSYNC B1 ;  /* 0x0000000000017941 */ /* 0x000fea0003800000 */
.L_x_204:
        /* <DEDUP_REMOVED lines=9> */
.L_x_207:
[----:B------:R-:W-:Y:S05]  /*5c90*/  BSYNC B1 ;  /* 0x0000000000017941 */ /* 0x000fea0003800000 */
.L_x_206:
        /* <DEDUP_REMOVED lines=9> */
.L_x_209:
[----:B------:R-:W-:Y:S05]  /*5d30*/  BSYNC B1 ;  /* 0x0000000000017941 */ /* 0x000fea0003800000 */
.L_x_208:
        /* <DEDUP_REMOVED lines=10> */
.L_x_211:
[----:B------:R-:W-:Y:S05]  /*5de0*/  BSYNC B1 ;  /* 0x0000000000017941 */ /* 0x000fea0003800000 */
.L_x_210:
        /* <DEDUP_REMOVED lines=10> */
.L_x_213:
[----:B------:R-:W-:Y:S05]  /*5e90*/  BSYNC B1 ;  /* 0x0000000000017941 */ /* 0x000fea0003800000 */
.L_x_212:
        /* <DEDUP_REMOVED lines=9> */
.L_x_215:
[----:B------:R-:W-:Y:S05]  /*5f30*/  BSYNC B1 ;  /* 0x0000000000017941 */ /* 0x000fea0003800000 */
.L_x_214:
        /* <DEDUP_REMOVED lines=9> */
.L_x_217:
[----:B------:R-:W-:Y:S05]  /*5fd0*/  BSYNC B1 ;  /* 0x0000000000017941 */ /* 0x000fea0003800000 */
.L_x_216:
        /* <DEDUP_REMOVED lines=10> */
.L_x_219:
[----:B------:R-:W-:Y:S05]  /*6080*/  BSYNC B1 ;  /* 0x0000000000017941 */ /* 0x000fea0003800000 */
.L_x_218:
        /* <DEDUP_REMOVED lines=10> */
.L_x_221:
[----:B------:R-:W-:Y:S05]  /*6130*/  BSYNC B1 ;  /* 0x0000000000017941 */ /* 0x000fea0003800000 */
.L_x_220:
        /* <DEDUP_REMOVED lines=9> */
.L_x_223:
[----:B------:R-:W-:Y:S05]  /*61d0*/  BSYNC B1 ;  /* 0x0000000000017941 */ /* 0x000fea0003800000 */
.L_x_222:
        /* <DEDUP_REMOVED lines=9> */
.L_x_225:
[----:B------:R-:W-:Y:S05]  /*6270*/  BSYNC B1 ;  /* 0x0000000000017941 */ /* 0x000fea0003800000 */
.L_x_224:
        /* <DEDUP_REMOVED lines=10> */
.L_x_227:
[----:B------:R-:W-:Y:S05]  /*6320*/  BSYNC B1 ;  /* 0x0000000000017941 */ /* 0x000fea0003800000 */
.L_x_226:
        /* <DEDUP_REMOVED lines=10> */
.L_x_229:
[----:B------:R-:W-:Y:S05]  /*63d0*/  BSYNC B1 ;  /* 0x0000000000017941 */ /* 0x000fea0003800000 */
.L_x_228:
        /* <DEDUP_REMOVED lines=9> */
.L_x_231:
[----:B------:R-:W-:Y:S05]  /*6470*/  BSYNC B1 ;  /* 0x0000000000017941 */ /* 0x000fea0003800000 */
.L_x_230:
        /* <DEDUP_REMOVED lines=9> */
.L_x_233:
[----:B------:R-:W-:Y:S05]  /*6510*/  BSYNC B1 ;  /* 0x0000000000017941 */ /* 0x000fea0003800000 */
.L_x_232:
        /* <DEDUP_REMOVED lines=10> */
.L_x_235:
[----:B------:R-:W-:Y:S05]  /*65c0*/  BSYNC B1 ;  /* 0x0000000000017941 */ /* 0x000fea0003800000 */
.L_x_234:
        /* <DEDUP_REMOVED lines=10> */
.L_x_237:
[----:B------:R-:W-:Y:S05]  /*6670*/  BSYNC B1 ;  /* 0x0000000000017941 */ /* 0x000fea0003800000 */
.L_x_236:
        /* <DEDUP_REMOVED lines=9> */
.L_x_239:
[----:B------:R-:W-:Y:S05]  /*6710*/  BSYNC B1 ;  /* 0x0000000000017941 */ /* 0x000fea0003800000 */
.L_x_238:
        /* <DEDUP_REMOVED lines=9> */
.L_x_241:
[----:B------:R-:W-:Y:S05]  /*67b0*/  BSYNC B1 ;  /* 0x0000000000017941 */ /* 0x000fea0003800000 */
.L_x_240:
        /* <DEDUP_REMOVED lines=10> */
.L_x_243:
[----:B------:R-:W-:Y:S05]  /*6860*/  BSYNC B1 ;  /* 0x0000000000017941 */ /* 0x000fea0003800000 */
.L_x_242:
        /* <DEDUP_REMOVED lines=10> */
.L_x_245:
[----:B------:R-:W-:Y:S05]  /*6910*/  BSYNC B1 ;  /* 0x0000000000017941 */ /* 0x000fea0003800000 */
.L_x_244:
        /* <DEDUP_REMOVED lines=9> */
.L_x_247:
[----:B------:R-:W-:Y:S05]  /*69b0*/  BSYNC B1 ;  /* 0x0000000000017941 */ /* 0x000fea0003800000 */
.L_x_246:
        /* <DEDUP_REMOVED lines=9> */
.L_x_249:
[----:B------:R-:W-:Y:S05]  /*6a50*/  BSYNC B1 ;  /* 0x0000000000017941 */ /* 0x000fea0003800000 */
.L_x_248:
        /* <DEDUP_REMOVED lines=10> */
.L_x_251:
[----:B------:R-:W-:Y:S05]  /*6b00*/  BSYNC B1 ;  /* 0x0000000000017941 */ /* 0x000fea0003800000 */
.L_x_250:
        /* <DEDUP_REMOVED lines=10> */
.L_x_253:
[----:B------:R-:W-:Y:S05]  /*6bb0*/  BSYNC B1 ;  /* 0x0000000000017941 */ /* 0x000fea0003800000 */
.L_x_252:
        /* <DEDUP_REMOVED lines=9> */
.L_x_255:
[----:B------:R-:W-:Y:S05]  /*6c50*/  BSYNC B1 ;  /* 0x0000000000017941 */ /* 0x000fea0003800000 */
.L_x_254:
        /* <DEDUP_REMOVED lines=9> */
.L_x_257:
[----:B------:R-:W-:Y:S05]  /*6cf0*/  BSYNC B1 ;  /* 0x0000000000017941 */ /* 0x000fea0003800000 */
.L_x_256:
        /* <DEDUP_REMOVED lines=10> */
.L_x_259:
[----:B------:R-:W-:Y:S05]  /*6da0*/  BSYNC B1 ;  /* 0x0000000000017941 */ /* 0x000fea0003800000 */
.L_x_258:
        /* <DEDUP_REMOVED lines=10> */
.L_x_261:
[----:B------:R-:W-:Y:S05]  /*6e50*/  BSYNC B1 ;  /* 0x0000000000017941 */ /* 0x000fea0003800000 */
.L_x_260:
        /* <DEDUP_REMOVED lines=9> */
.L_x_263:
[----:B------:R-:W-:Y:S05]  /*6ef0*/  BSYNC B1 ;  /* 0x0000000000017941 */ /* 0x000fea0003800000 */
.L_x_262:
        /* <DEDUP_REMOVED lines=9> */
.L_x_265:
[----:B------:R-:W-:Y:S05]  /*6f90*/  BSYNC B1 ;  /* 0x0000000000017941 */ /* 0x000fea0003800000 */
.L_x_264:
        /* <DEDUP_REMOVED lines=10> */
.L_x_267:
[----:B------:R-:W-:Y:S05]  /*7040*/  BSYNC B1 ;  /* 0x0000000000017941 */ /* 0x000fea0003800000 */
.L_x_266:
        /* <DEDUP_REMOVED lines=10> */
.L_x_269:
[----:B------:R-:W-:Y:S05]  /*70f0*/  BSYNC B1 ;  /* 0x0000000000017941 */ /* 0x000fea0003800000 */
.L_x_268:
        /* <DEDUP_REMOVED lines=9> */
.L_x_271:
[----:B------:R-:W-:Y:S05]  /*7190*/  BSYNC B1 ;  /* 0x0000000000017941 */ /* 0x000fea0003800000 */
.L_x_270:
        /* <DEDUP_REMOVED lines=9> */
.L_x_273:
[----:B------:R-:W-:Y:S05]  /*7230*/  BSYNC B1 ;  /* 0x0000000000017941 */ /* 0x000fea0003800000 */
.L_x_272:
        /* <DEDUP_REMOVED lines=10> */
.L_x_275:
[----:B------:R-:W-:Y:S05]  /*72e0*/  BSYNC B1 ;  /* 0x0000000000017941 */ /* 0x000fea0003800000 */
.L_x_274:
        /* <DEDUP_REMOVED lines=10> */
.L_x_277:
[----:B------:R-:W-:Y:S05]  /*7390*/  BSYNC B1 ;  /* 0x0000000000017941 */ /* 0x000fea0003800000 */
.L_x_276:
        /* <DEDUP_REMOVED lines=9> */
.L_x_279:
[----:B------:R-:W-:Y:S05]  /*7430*/  BSYNC B1 ;  /* 0x0000000000017941 */ /* 0x000fea0003800000 */
.L_x_278:
        /* <DEDUP_REMOVED lines=9> */
.L_x_281:
[----:B------:R-:W-:Y:S05]  /*74d0*/  BSYNC B1 ;  /* 0x0000000000017941 */ /* 0x000fea0003800000 */
.L_x_280:
        /* <DEDUP_REMOVED lines=10> */
.L_x_283:
[----:B------:R-:W-:Y:S05]  /*7580*/  BSYNC B1 ;  /* 0x0000000000017941 */ /* 0x000fea0003800000 */
.L_x_282:
        /* <DEDUP_REMOVED lines=10> */
.L_x_285:
[----:B------:R-:W-:Y:S05]  /*7630*/  BSYNC B1 ;  /* 0x0000000000017941 */ /* 0x000fea0003800000 */
.L_x_284:
        /* <DEDUP_REMOVED lines=9> */
.L_x_287:
[----:B------:R-:W-:Y:S05]  /*76d0*/  BSYNC B1 ;  /* 0x0000000000017941 */ /* 0x000fea0003800000 */
.L_x_286:
[----:B0----5:R-:W-:Y:S01]  /*76e0*/  IMAD.U32 R0, R19, 0x10000, RZ ;  /* 0x0001000013007824 */ /* 0x021fe200078e00ff */
[----:B------:R-:W-:Y:S01]  /*76f0*/  ISETP.GT.AND P0, PT, R3, 0x8, P0 ;  /* 0x000000080300780c */ /* 0x000fe20000704270 */
[----:B------:R-:W-:Y:S01]  /*7700*/  @P1 IMAD.MOV.U32 R4, RZ, RZ, R10 ;  /* 0x000000ffff041224 */ /* 0x000fe200078e000a */
[----:B------:R-:W-:Y:S01]  /*7710*/  BSSY B1, `(.L_x_288) ;  /* 0x0000009000017945 */ /* 0x000fe20003800000 */
[----:B------:R-:W-:-:S04]  /*7720*/  FMUL R5, R0, R155 ;  /* 0x0000009b00057220 */ /* 0x000fc80000400000 */
[----:B------:R-:W-:-:S05]  /*7730*/  FFMA R5, R150, R154, R5 ;  /* 0x0000009a96057223 */ /* 0x000fca0000000005 */
[----:B------:R-:W-:-:S04]  /*7740*/  F2FP.BF16.F32.PACK_AB R5, RZ, R5 ;  /* 0x00000005ff05723e */ /* 0x000fc800000010ff */
[----:B------:R-:W-:Y:S01]  /*7750*/  PRMT R2, R5, 0x7610, R2 ;  /* 0x0000761005027816 */ /* 0x000fe20000000002 */
[----:B------:R-:W-:-:S05]  /*7760*/  @P1 IMAD.MOV.U32 R5, RZ, RZ, R11 ;  /* 0x000000ffff051224 */ /* 0x000fca00078e000b */
[----:B------:R0:W-:Y:S01]  /*7770*/  @P1 STG.E.U16 desc[UR36][R4.64+0x1f0], R2 ;  /* 0x0001f00204001986 */ /* 0x0001e2000c101524 */
[----:B------:R-:W-:Y:S05]  /*7780*/  @!P0 BRA `(.L_x_289) ;  /* 0x0000000000048947 */ /* 0x000fea0003800000 */
[----:B------:R0:W5:Y:S02]  /*7790*/  LDG.E.LTC128B.U16 R19, desc[UR36][R8.64+0x1f2] ;  /* 0x0001f22408137981 */ /* 0x000164000c1e1520 */
.L_x_289:
[----:B------:R-:W-:Y:S05]  /*77a0*/  BSYNC B1 ;  /* 0x0000000000017941 */ /* 0x000fea0003800000 */
.L_x_288:
[----:B------:R-:W-:Y:S05]  /*77b0*/  @!P0 BRA `(.L_x_290) ;  /* 0x0000002400488947 */ /* 0x000fea0003800000 */
[----:B-----5:R-:W-:-:S04]  /*77c0*/  IMAD.U32 R0, R19, 0x10000, RZ ;  /* 0x0001000013007824 */ /* 0x020fc800078e00ff */
[----:B------:R-:W-:-:S04]  /*77d0*/  FMUL R0, R0, R155 ;  /* 0x0000009b00007220 */ /* 0x000fc80000400000 */
[----:B------:R-:W-:-:S05]  /*77e0*/  FFMA R0, R151, R154, R0 ;  /* 0x0000009a97007223 */ /* 0x000fca0000000000 */
[----:B------:R-:W-:-:S05]  /*77f0*/  F2FP.BF16.F32.PACK_AB R0, RZ, R0 ;  /* 0x00000000ff00723e */ /* 0x000fca00000010ff */
[----:B------:R0:W-:Y:S01]  /*7800*/  STG.E.U16 desc[UR36][R10.64+0x1f2], R0 ;  /* 0x0001f2000a007986 */ /* 0x0001e2000c101524 */
[----:B------:R-:W-:Y:S05]  /*7810*/  BRA `(.L_x_290) ;  /* 0x0000002400307947 */ /* 0x000fea0003800000 */
.L_x_37:
[----:B------:R-:W-:Y:S01]  /*7820*/  ISETP.GT.AND P0, PT, R0, 0x1, PT ;  /* 0x000000010000780c */ /* 0x000fe20003f04270 */
[----:B------:R-:W-:Y:S01]  /*7830*/  ULDC.64 UR4, c[0x0][0x5c0] ;  /* 0x0001700000047ab9 */ /* 0x000fe20000000a00 */
[-C--:B------:R-:W-:Y:S01]  /*7840*/  FMUL R24, R24, R154.reuse ;  /* 0x0000009a18187220 */ /* 0x080fe20000400000 */
[-C--:B------:R-:W-:Y:S01]  /*7850*/  FMUL R25, R25, R154.reuse ;  /* 0x0000009a19197220 */ /* 0x080fe20000400000 */
[----:B------:R-:W-:Y:S01]  /*7860*/  ISETP.GT.AND P3, PT, R3, RZ, P0 ;  /* 0x000000ff0300720c */ /* 0x000fe20000764270 */
[-C--:B------:R-:W-:Y:S01]  /*7870*/  FMUL R26, R26, R154.reuse ;  /* 0x0000009a1a1a7220 */ /* 0x080fe20000400000 */
[----:B------:R-:W-:Y:S01]  /*7880*/  LEA R4, P4, R6, UR4, 0x1 ;  /* 0x0000000406047c11 */ /* 0x000fe2000f8808ff */
[----:B------:R-:W-:Y:S01]  /*7890*/  FMUL R27, R27, R154 ;  /* 0x0000009a1b1b7220 */ /* 0x000fe20000400000 */
[----:B------:R-:W-:Y:S01]  /*78a0*/  F2FP.BF16.F32.PACK_AB R24, RZ, R24 ;  /* 0x00000018ff18723e */ /* 0x000fe200000010ff */
[-C--:B------:R-:W-:Y:S01]  /*78b0*/  FMUL R28, R28, R154.reuse ;  /* 0x0000009a1c1c7220 */ /* 0x080fe20000400000 */
[----:B------:R-:W-:Y:S01]  /*78c0*/  LEA.HI.X R5, R6, UR5, R179, 0x1, P4 ;  /* 0x0000000506057c11 */ /* 0x000fe2000a0f0cb3 */
[-C--:B------:R-:W-:Y:S01]  /*78d0*/  FMUL R29, R29, R154.reuse ;  /* 0x0000009a1d1d7220 */ /* 0x080fe20000400000 */
[----:B------:R-:W-:Y:S01]  /*78e0*/  F2FP.BF16.F32.PACK_AB R25, RZ, R25 ;  /* 0x00000019ff19723e */ /* 0x000fe200000010ff */
[-C--:B------:R-:W-:Y:S01]  /*78f0*/  FMUL R30, R30, R154.reuse ;  /* 0x0000009a1e1e7220 */ /* 0x080fe20000400000 */
[----:B------:R-:W-:Y:S01]  /*7900*/  SHF.L.U64.HI R11, R10, 0x4, R11 ;  /* 0x000000040a0b7819 */ /* 0x000fe2000001020b */
[----:B------:R-:W-:Y:S01]  /*7910*/  @P1 STG.E.U16 desc[UR36][R4.64], R24 ;  /* 0x0000001804001986 */ /* 0x000fe2000c101524 */
[----:B------:R-:W-:Y:S01]  /*7920*/  ISETP.GT.AND P1, PT, R0, 0x8, PT ;  /* 0x000000080000780c */ /* 0x000fe20003f24270 */
[----:B------:R-:W-:Y:S01]  /*7930*/  FMUL R31, R31, R154 ;  /* 0x0000009a1f1f7220 */ /* 0x000fe20000400000 */
[C---:B------:R-:W-:Y:S01]  /*7940*/  ISETP.GT.AND P4, PT, R3.reuse, 0x8, P0 ;  /* 0x000000080300780c */ /* 0x040fe20000784270 */
[----:B------:R-:W-:Y:S01]  /*7950*/  @P3 STG.E.U16 desc[UR36][R4.64+0x2], R25 ;  /* 0x0000021904003986 */ /* 0x000fe2000c101524 */
[----:B------:R-:W-:Y:S01]  /*7960*/  LEA R6, P3, R10, R4, 0x4 ;  /* 0x000000040a067211 */ /* 0x000fe200078620ff */
[-C--:B------:R-:W-:Y:S01]  /*7970*/  FMUL R32, R32, R154.reuse ;  /* 0x0000009a20207220 */ /* 0x080fe20000400000 */
[----:B------:R-:W-:Y:S01]  /*7980*/  ISETP.GT.AND P2, PT, R3, 0x8, P2 ;  /* 0x000000080300780c */ /* 0x000fe20001744270 */
[-C--:B------:R-:W-:Y:S01]  /*7990*/  FMUL R33, R33, R154.reuse ;  /* 0x0000009a21217220 */ /* 0x080fe20000400000 */
[----:B------:R-:W-:Y:S01]  /*79a0*/  ISETP.GT.AND P0, PT, R0, 0x9, PT ;  /* 0x000000090000780c */ /* 0x000fe20003f04270 */
[----:B------:R-:W-:Y:S01]  /*79b0*/  IMAD.X R7, R11, 0x1, R5, P3 ;  /* 0x000000010b077824 */ /* 0x000fe200018e0605 */
[C---:B------:R-:W-:Y:S01]  /*79c0*/  ISETP.GT.AND P5, PT, R3.reuse, RZ, P1 ;  /* 0x000000ff0300720c */ /* 0x040fe20000fa4270 */
[-C--:B------:R-:W-:Y:S01]  /*79d0*/  FMUL R34, R34, R154.reuse ;  /* 0x0000009a22227220 */ /* 0x080fe20000400000 */
[----:B------:R-:W-:Y:S01]  /*79e0*/  ISETP.GT.AND P3, PT, R3, RZ, P0 ;  /* 0x000000ff0300720c */ /* 0x000fe20000764270 */
[----:B------:R-:W-:Y:S01]  /*79f0*/  FMUL R35, R35, R154 ;  /* 0x0000009a23237220 */ /* 0x000fe20000400000 */
[----:B------:R-:W-:Y:S01]  /*7a00*/  F2FP.BF16.F32.PACK_AB R26, RZ, R26 ;  /* 0x0000001aff1a723e */ /* 0x000fe200000010ff */
[-C--:B------:R-:W-:Y:S01]  /*7a10*/  FMUL R36, R36, R154.reuse ;  /* 0x0000009a24247220 */ /* 0x080fe20000400000 */
[----:B------:R-:W-:Y:S01]  /*7a20*/  F2FP.BF16.F32.PACK_AB R27, RZ, R27 ;  /* 0x0000001bff1b723e */ /* 0x000fe200000010ff */
[----:B------:R-:W-:Y:S01]  /*7a30*/  FMUL R37, R37, R154 ;  /* 0x0000009a25257220 */ /* 0x000fe20000400000 */
[----:B------:R-:W-:Y:S01]  /*7a40*/  F2FP.BF16.F32.PACK_AB R28, RZ, R28 ;  /* 0x0000001cff1c723e */ /* 0x000fe200000010ff */
[----:B------:R-:W-:Y:S01]  /*7a50*/  @P2 STG.E.U16 desc[UR36][R6.64], R26 ;  /* 0x0000001a06002986 */ /* 0x000fe2000c101524 */
[----:B------:R-:W-:Y:S01]  /*7a60*/  F2FP.BF16.F32.PACK_AB R29, RZ, R29 ;  /* 0x0000001dff1d723e */ /* 0x000fe200000010ff */
[-C--:B------:R-:W-:Y:S01]  /*7a70*/  FMUL R38, R38, R154.reuse ;  /* 0x0000009a26267220 */ /* 0x080fe20000400000 */
[----:B------:R-:W-:Y:S01]  /*7a80*/  ISETP.GT.AND P2, PT, R3, 0x8, P1 ;  /* 0x000000080300780c */ /* 0x000fe20000f44270 */
[----:B------:R-:W-:Y:S01]  /*7a90*/  @P4 STG.E.U16 desc[UR36][R6.64+0x2], R27 ;  /* 0x0000021b06004986 */ /* 0x000fe2000c101524 */
[----:B------:R-:W-:Y:S01]  /*7aa0*/  ISETP.GT.AND P1, PT, R0, 0x10, PT ;  /* 0x000000100000780c */ /* 0x000fe20003f24270 */
[----:B------:R-:W-:Y:S01]  /*7ab0*/  FMUL R39, R39, R154 ;  /* 0x0000009a27277220 */ /* 0x000fe20000400000 */
[----:B------:R-:W-:Y:S01]  /*7ac0*/  F2FP.BF16.F32.PACK_AB R30, RZ, R30 ;  /* 0x0000001eff1e723e */ /* 0x000fe200000010ff */
[----:B------:R-:W-:Y:S01]  /*7ad0*/  @P5 STG.E.U16 desc[UR36][R4.64+0x10], R28 ;  /* 0x0000101c04005986 */ /* 0x000fe2000c101524 */
[C---:B------:R-:W-:Y:S01]  /*7ae0*/  ISETP.GT.AND P4, PT, R3.reuse, RZ, P1 ;  /* 0x000000ff0300720c */ /* 0x040fe20000f84270 */
[-C--:B------:R-:W-:Y:S01]  /*7af0*/  FMUL R40, R40, R154.reuse ;  /* 0x0000009a28287220 */ /* 0x080fe20000400000 */
[----:B------:R-:W-:Y:S01]  /*7b00*/  F2FP.BF16.F32.PACK_AB R31, RZ, R31 ;  /* 0x0000001fff1f723e */ /* 0x000fe200000010ff */
[----:B------:R-:W-:Y:S01]  /*7b10*/  @P3 STG.E.U16 desc[UR36][R4.64+0x12], R29 ;  /* 0x0000121d04003986 */ /* 0x000fe2000c101524 */
[----:B------:R-:W-:Y:S01]  /*7b20*/  ISETP.GT.AND P3, PT, R3, 0x8, P0 ;  /* 0x000000080300780c */ /* 0x000fe20000764270 */
[----:B------:R-:W-:Y:S01]  /*7b30*/  FMUL R41, R41, R154 ;  /* 0x0000009a29297220 */ /* 0x000fe20000400000 */
[----:B------:R-:W-:Y:S01]  /*7b40*/  ISETP.GT.AND P0, PT, R0, 0x11, PT ;  /* 0x000000110000780c */ /* 0x000fe20003f04270 */
[----:B------:R-:W-:Y:S01]  /*7b50*/  @P2 STG.E.U16 desc[UR36][R6.64+0x10], R30 ;  /* 0x0000101e06002986 */ /* 0x000fe2000c101524 */
[----:B------:R-:W-:Y:S01]  /*7b60*/  F2FP.BF16.F32.PACK_AB R32, RZ, R32 ;  /* 0x00000020ff20723e */ /* 0x000fe200000010ff */
[-C--:B------:R-:W-:Y:S01]  /*7b70*/  FMUL R42, R42, R154.reuse ;  /* 0x0000009a2a2a7220 */ /* 0x080fe20000400000 */
[----:B------:R-:W-:Y:S01]  /*7b80*/  ISETP.GT.AND P5, PT, R3, RZ, P0 ;  /* 0x000000ff0300720c */ /* 0x000fe200007a4270 */
[-C--:B------:R-:W-:Y:S01]  /*7b90*/  FMUL R43, R43, R154.reuse ;  /* 0x0000009a2b2b7220 */ /* 0x080fe20000400000 */
[----:B------:R-:W-:Y:S01]  /*7ba0*/  ISETP.GT.AND P2, PT, R3, 0x8, P1 ;  /* 0x000000080300780c */ /* 0x000fe20000f44270 */
[-C--:B------:R-:W-:Y:S01]  /*7bb0*/  FMUL R44, R44, R154.reuse ;  /* 0x0000009a2c2c7220 */ /* 0x080fe20000400000 */
[----:B------:R-:W-:Y:S01]  /*7bc0*/  ISETP.GT.AND P1, PT, R0, 0x18, PT ;  /* 0x000000180000780c */ /* 0x000fe20003f24270 */
[-C--:B------:R-:W-:Y:S01]  /*7bd0*/  FMUL R45, R45, R154.reuse ;  /* 0x0000009a2d2d7220 */ /* 0x080fe20000400000 */
[----:B------:R-:W-:Y:S01]  /*7be0*/  F2FP.BF16.F32.PACK_AB R33, RZ, R33 ;  /* 0x00000021ff21723e */ /* 0x000fe200000010ff */
[----:B------:R-:W-:Y:S01]  /*7bf0*/  @P3 STG.E.U16 desc[UR36][R6.64+0x12], R31 ;  /* 0x0000121f06003986 */ /* 0x000fe2000c101524 */
[C---:B------:R-:W-:Y:S01]  /*7c00*/  ISETP.GT.AND P3, PT, R3.reuse, 0x8, P0 ;  /* 0x000000080300780c */ /* 0x040fe20000764270 */
[-C--:B------:R-:W-:Y:S01]  /*7c10*/  FMUL R46, R46, R154.reuse ;  /* 0x0000009a2e2e7220 */ /* 0x080fe20000400000 */
[----:B------:R-:W-:Y:S01]  /*7c20*/  ISETP.GT.AND P0, PT, R0, 0x19, PT ;  /* 0x000000190000780c */ /* 0x000fe20003f04270 */
[----:B------:R-:W-:Y:S01]  /*7c30*/  @P4 STG.E.U16 desc[UR36][R4.64+0x20], R32 ;  /* 0x0000202004004986 */ /* 0x000fe2000c101524 */
[----:B------:R-:W-:Y:S01]  /*7c40*/  ISETP.GT.AND P4, PT, R3, RZ, P1 ;  /* 0x000000ff0300720c */ /* 0x000fe20000f84270 */
[----:B------:R-:W-:Y:S01]  /*7c50*/  FMUL R47, R47, R154 ;  /* 0x0000009a2f2f7220 */ /* 0x000fe20000400000 */
[----:B------:R-:W-:Y:S01]  /*7c60*/  F2FP.BF16.F32.PACK_AB R34, RZ, R34 ;  /* 0x00000022ff22723e */ /* 0x000fe200000010ff */
[----:B------:R-:W-:Y:S01]  /*7c70*/  @P5 STG.E.U16 desc[UR36][R4.64+0x22], R33 ;  /* 0x0000222104005986 */ /* 0x000fe2000c101524 */
[----:B------:R-:W-:Y:S01]  /*7c80*/  ISETP.GT.AND P5, PT, R3, RZ, P0 ;  /* 0x000000ff0300720c */ /* 0x000fe200007a4270 */
[----:B------:R-:W-:Y:S01]  /*7c90*/  FMUL R48, R48, R154 ;  /* 0x0000009a30307220 */ /* 0x000fe20000400000 */
[----:B------:R-:W-:Y:S01]  /*7ca0*/  F2FP.BF16.F32.PACK_AB R35, RZ, R35 ;  /* 0x00000023ff23723e */ /* 0x000fe200000010ff */
[----:B------:R-:W-:Y:S01]  /*7cb0*/  @P2 STG.E.U16 desc[UR36][R6.64+0x20], R34 ;  /* 0x0000202206002986 */ /* 0x000fe2000c101524 */
[----:B------:R-:W-:Y:S01]  /*7cc0*/  F2FP.BF16.F32.PACK_AB R36, RZ, R36 ;  /* 0x00000024ff24723e */ /* 0x000fe200000010ff */
[-C--:B------:R-:W-:Y:S01]  /*7cd0*/  FMUL R49, R49, R154.reuse ;  /* 0x0000009a31317220 */ /* 0x080fe20000400000 */
[C---:B------:R-:W-:Y:S01]  /*7ce0*/  ISETP.GT.AND P2, PT, R3.reuse, 0x8, P1 ;  /* 0x000000080300780c */ /* 0x040fe20000f44270 */
[----:B------:R-:W-:Y:S01]  /*7cf0*/  @P3 STG.E.U16 desc[UR36][R6.64+0x22], R35 ;  /* 0x0000222306003986 */ /* 0x000fe2000c101524 */
[----:B------:R-:W-:Y:S01]  /*7d00*/  ISETP.GT.AND P1, PT, R0, 0x20, PT ;  /* 0x000000200000780c */ /* 0x000fe20003f24270 */
[-C--:B------:R-:W-:Y:S01]  /*7d10*/  FMUL R50, R50, R154.reuse ;  /* 0x0000009a32327220 */ /* 0x080fe20000400000 */
[----:B------:R-:W-:Y:S01]  /*7d20*/  F2FP.BF16.F32.PACK_AB R37, RZ, R37 ;  /* 0x00000025ff25723e */ /* 0x000fe200000010ff */
[----:B------:R-:W-:Y:S01]  /*7d30*/  @P4 STG.E.U16 desc[UR36][R4.64+0x30], R36 ;  /* 0x0000302404004986 */ /* 0x000fe2000c101524 */
[----:B------:R-:W-:Y:S01]  /*7d40*/  ISETP.GT.AND P3, PT, R3, 0x8, P0 ;  /* 0x000000080300780c */ /* 0x000fe20000764270 */
[-C--:B------:R-:W-:Y:S01]  /*7d50*/  FMUL R51, R51, R154.reuse ;  /* 0x0000009a33337220 */ /* 0x080fe20000400000 */
[----:B------:R-:W-:Y:S01]  /*7d60*/  ISETP.GT.AND P0, PT, R0, 0x21, PT ;  /* 0x000000210000780c */ /* 0x000fe20003f04270 */
[----:B------:R-:W-:Y:S01]  /*7d70*/  @P5 STG.E.U16 desc[UR36][R4.64+0x32], R37 ;  /* 0x0000322504005986 */ /* 0x000fe2000c101524 */
[----:B------:R-:W-:Y:S01]  /*7d80*/  ISETP.GT.AND P4, PT, R3, RZ, P1 ;  /* 0x000000ff0300720c */ /* 0x000fe20000f84270 */
[----:B------:R-:W-:Y:S01]  /*7d90*/  FMUL R52, R52, R154 ;  /* 0x0000009a34347220 */ /* 0x000fe20000400000 */
[----:B------:R-:W-:Y:S01]  /*7da0*/  F2FP.BF16.F32.PACK_AB R38, RZ, R38 ;  /* 0x00000026ff26723e */ /* 0x000fe200000010ff */
[-C--:B------:R-:W-:Y:S01]  /*7db0*/  FMUL R53, R53, R154.reuse ;  /* 0x0000009a35357220 */ /* 0x080fe20000400000 */
        /* <DEDUP_REMOVED lines=325> */
[----:B------:R-:W-:Y:S01]  /*9210*/  FMUL R151, R151, R154 ;  /* 0x0000009a97977220 */ /* 0x000fe20000400000 */
[----:B------:R-:W-:Y:S01]  /*9220*/  ISETP.GT.AND P2, PT, R3, 0x8, P1 ;  /* 0x000000080300780c */ /* 0x000fe20000f44270 */
[----:B------:R-:W-:Y:S01]  /*9230*/  @P3 STG.E.U16 desc[UR36][R6.64+0x132], R103 ;  /* 0x0001326706003986 */ /* 0x000fe2000c101524 */
[----:B------:R-:W-:-:S02]  /*9240*/  ISETP.GT.AND P1, PT, R0, 0xa8, PT ;  /* 0x000000a80000780c */ /* 0x000fc40003f24270 */
[----:B------:R-:W-:Y:S01]  /*9250*/  F2FP.BF16.F32.PACK_AB R105, RZ, R105 ;  /* 0x00000069ff69723e */ /* 0x000fe200000010ff */
[----:B------:R-:W-:Y:S01]  /*9260*/  @P4 STG.E.U16 desc[UR36][R4.64+0x140], R104 ;  /* 0x0001406804004986 */ /* 0x000fe2000c101524 */
[C---:B------:R-:W-:Y:S02]  /*9270*/  ISETP.GT.AND P3, PT, R3.reuse, 0x8, P0 ;  /* 0x000000080300780c */ /* 0x040fe40000764270 */
[----:B------:R-:W-:Y:S01]  /*9280*/  ISETP.GT.AND P0, PT, R0, 0xa9, PT ;  /* 0x000000a90000780c */ /* 0x000fe20003f04270 */
[----:B------:R-:W-:Y:S01]  /*9290*/  @P5 STG.E.U16 desc[UR36][R4.64+0x142], R105 ;  /* 0x0001426904005986 */ /* 0x000fe2000c101524 */
[C---:B------:R-:W-:Y:S02]  /*92a0*/  ISETP.GT.AND P4, PT, R3.reuse, RZ, P1 ;  /* 0x000000ff0300720c */ /* 0x040fe40000f84270 */
[----:B------:R-:W-:Y:S02]  /*92b0*/  F2FP.BF16.F32.PACK_AB R106, RZ, R106 ;  /* 0x0000006aff6a723e */ /* 0x000fe400000010ff */
[----:B------:R-:W-:-:S02]  /*92c0*/  ISETP.GT.AND P5, PT, R3, RZ, P0 ;  /* 0x000000ff0300720c */ /* 0x000fc400007a4270 */
[----:B------:R-:W-:Y:S01]  /*92d0*/  F2FP.BF16.F32.PACK_AB R107, RZ, R107 ;  /* 0x0000006bff6b723e */ /* 0x000fe200000010ff */
[----:B------:R-:W-:Y:S01]  /*92e0*/  @P2 STG.E.U16 desc[UR36][R6.64+0x140], R106 ;  /* 0x0001406a06002986 */ /* 0x000fe2000c101524 */
[----:B------:R-:W-:Y:S02]  /*92f0*/  F2FP.BF16.F32.PACK_AB R108, RZ, R108 ;  /* 0x0000006cff6c723e */ /* 0x000fe400000010ff */
[C---:B------:R-:W-:Y:S01]  /*9300*/  ISETP.GT.AND P2, PT, R3.reuse, 0x8, P1 ;  /* 0x000000080300780c */ /* 0x040fe20000f44270 */
[----:B------:R-:W-:Y:S01]  /*9310*/  @P3 STG.E.U16 desc[UR36][R6.64+0x142], R107 ;  /* 0x0001426b06003986 */ /* 0x000fe2000c101524 */
[----:B------:R-:W-:Y:S02]  /*9320*/  ISETP.GT.AND P1, PT, R0, 0xb0, PT ;  /* 0x000000b00000780c */ /* 0x000fe40003f24270 */
[----:B------:R-:W-:Y:S01]  /*9330*/  F2FP.BF16.F32.PACK_AB R109, RZ, R109 ;  /* 0x0000006dff6d723e */ /* 0x000fe200000010ff */
[----:B------:R-:W-:Y:S01]  /*9340*/  @P4 STG.E.U16 desc[UR36][R4.64+0x150], R108 ;  /* 0x0001506c04004986 */ /* 0x000fe2000c101524 */
[----:B------:R-:W-:-:S02]  /*9350*/  ISETP.GT.AND P3, PT, R3, 0x8, P0 ;  /* 0x000000080300780c */ /* 0x000fc40000764270 */
[----:B------:R-:W-:Y:S01]  /*9360*/  ISETP.GT.AND P0, PT, R0, 0xb1, PT ;  /* 0x000000b10000780c */ /* 0x000fe20003f04270 */
[----:B------:R-:W-:Y:S01]  /*9370*/  @P5 STG.E.U16 desc[UR36][R4.64+0x152], R109 ;  /* 0x0001526d04005986 */ /* 0x000fe2000c101524 */
[C---:B------:R-:W-:Y:S02]  /*9380*/  ISETP.GT.AND P4, PT, R3.reuse, RZ, P1 ;  /* 0x000000ff0300720c */ /* 0x040fe40000f84270 */
[----:B------:R-:W-:Y:S02]  /*9390*/  F2FP.BF16.F32.PACK_AB R110, RZ, R110 ;  /* 0x0000006eff6e723e */ /* 0x000fe400000010ff */
[----:B------:R-:W-:Y:S02]  /*93a0*/  ISETP.GT.AND P5, PT, R3, RZ, P0 ;  /* 0x000000ff0300720c */ /* 0x000fe400007a4270 */
[----:B------:R-:W-:Y:S01]  /*93b0*/  F2FP.BF16.F32.PACK_AB R111, RZ, R111 ;  /* 0x0000006fff6f723e */ /* 0x000fe200000010ff */
[----:B------:R-:W-:Y:S01]  /*93c0*/  @P2 STG.E.U16 desc[UR36][R6.64+0x150], R110 ;  /* 0x0001506e06002986 */ /* 0x000fe2000c101524 */
[----:B------:R-:W-:-:S02]  /*93d0*/  F2FP.BF16.F32.PACK_AB R112, RZ, R112 ;  /* 0x00000070ff70723e */ /* 0x000fc400000010ff */
[C---:B------:R-:W-:Y:S01]  /*93e0*/  ISETP.GT.AND P2, PT, R3.reuse, 0x8, P1 ;  /* 0x000000080300780c */ /* 0x040fe20000f44270 */
[----:B------:R-:W-:Y:S01]  /*93f0*/  @P3 STG.E.U16 desc[UR36][R6.64+0x152], R111 ;  /* 0x0001526f06003986 */ /* 0x000fe2000c101524 */
[C---:B------:R-:W-:Y:S02]  /*9400*/  ISETP.GT.AND P1, PT, R0.reuse, 0xb8, PT ;  /* 0x000000b80000780c */ /* 0x040fe40003f24270 */
[----:B------:R-:W-:Y:S01]  /*9410*/  F2FP.BF16.F32.PACK_AB R113, RZ, R113 ;  /* 0x00000071ff71723e */ /* 0x000fe200000010ff */
[----:B------:R-:W-:Y:S01]  /*9420*/  @P4 STG.E.U16 desc[UR36][R4.64+0x160], R112 ;  /* 0x0001607004004986 */ /* 0x000fe2000c101524 */
[C---:B------:R-:W-:Y:S02]  /*9430*/  ISETP.GT.AND P3, PT, R3.reuse, 0x8, P0 ;  /* 0x000000080300780c */ /* 0x040fe40000764270 */
[----:B------:R-:W-:Y:S01]  /*9440*/  ISETP.GT.AND P0, PT, R0, 0xb9, PT ;  /* 0x000000b90000780c */ /* 0x000fe20003f04270 */
[----:B------:R-:W-:Y:S01]  /*9450*/  @P5 STG.E.U16 desc[UR36][R4.64+0x162], R113 ;  /* 0x0001627104005986 */ /* 0x000fe2000c101524 */
[----:B------:R-:W-:-:S02]  /*9460*/  ISETP.GT.AND P4, PT, R3, RZ, P1 ;  /* 0x000000ff0300720c */ /* 0x000fc40000f84270 */
[----:B------:R-:W-:Y:S02]  /*9470*/  F2FP.BF16.F32.PACK_AB R114, RZ, R114 ;  /* 0x00000072ff72723e */ /* 0x000fe400000010ff */
[C---:B------:R-:W-:Y:S02]  /*9480*/  ISETP.GT.AND P5, PT, R3.reuse, RZ, P0 ;  /* 0x000000ff0300720c */ /* 0x040fe400007a4270 */
[----:B------:R-:W-:Y:S01]  /*9490*/  F2FP.BF16.F32.PACK_AB R115, RZ, R115 ;  /* 0x00000073ff73723e */ /* 0x000fe200000010ff */
[----:B------:R-:W-:Y:S01]  /*94a0*/  @P2 STG.E.U16 desc[UR36][R6.64+0x160], R114 ;  /* 0x0001607206002986 */ /* 0x000fe2000c101524 */
[----:B------:R-:W-:Y:S02]  /*94b0*/  F2FP.BF16.F32.PACK_AB R116, RZ, R116 ;  /* 0x00000074ff74723e */ /* 0x000fe400000010ff */
        /* <DEDUP_REMOVED lines=65> */
[----:B------:R-:W-:Y:S02]  /*98d0*/  ISETP.GT.AND P5, PT, R3, RZ, P0 ;  /* 0x000000ff0300720c */ /* 0x000fe400007a4270 */
[----:B------:R-:W-:Y:S02]  /*98e0*/  F2FP.BF16.F32.PACK_AB R134, RZ, R134 ;  /* 0x00000086ff86723e */ /* 0x000fe400000010ff */
[----:B------:R-:W-:Y:S02]  /*98f0*/  F2FP.BF16.F32.PACK_AB R135, RZ, R135 ;  /* 0x00000087ff87723e */ /* 0x000fe400000010ff */
[----:B------:R-:W-:Y:S01]  /*9900*/  F2FP.BF16.F32.PACK_AB R136, RZ, R136 ;  /* 0x00000088ff88723e */ /* 0x000fe200000010ff */
[----:B------:R-:W-:Y:S01]  /*9910*/  @P2 STG.E.U16 desc[UR36][R6.64+0x1b0], R134 ;  /* 0x0001b08606002986 */ /* 0x000fe2000c101524 */
[----:B------:R-:W-:-:S02]  /*9920*/  F2FP.BF16.F32.PACK_AB R137, RZ, R137 ;  /* 0x00000089ff89723e */ /* 0x000fc400000010ff */
[C---:B------:R-:W-:Y:S01]  /*9930*/  ISETP.GT.AND P1, PT, R3.reuse, 0x8, P1 ;  /* 0x000000080300780c */ /* 0x040fe20000f24270 */
[----:B------:R-:W-:Y:S01]  /*9940*/  @P3 STG.E.U16 desc[UR36][R6.64+0x1b2], R135 ;  /* 0x0001b28706003986 */ /* 0x000fe2000c101524 */
[C---:B------:R-:W-:Y:S02]  /*9950*/  ISETP.GT.AND P2, PT, R3.reuse, 0x8, P0 ;  /* 0x000000080300780c */ /* 0x040fe40000744270 */
[C---:B------:R-:W-:Y:S01]  /*9960*/  ISETP.GT.AND P0, PT, R0.reuse, 0xe9, PT ;  /* 0x000000e90000780c */ /* 0x040fe20003f04270 */
[----:B------:R-:W-:Y:S01]  /*9970*/  @P4 STG.E.U16 desc[UR36][R4.64+0x1c0], R136 ;  /* 0x0001c08804004986 */ /* 0x000fe2000c101524 */
[----:B------:R-:W-:Y:S02]  /*9980*/  ISETP.GT.AND P4, PT, R0, 0xe8, PT ;  /* 0x000000e80000780c */ /* 0x000fe40003f84270 */
[----:B------:R-:W-:Y:S01]  /*9990*/  F2FP.BF16.F32.PACK_AB R138, RZ, R138 ;  /* 0x0000008aff8a723e */ /* 0x000fe200000010ff */
[----:B------:R-:W-:Y:S01]  /*99a0*/  @P5 STG.E.U16 desc[UR36][R4.64+0x1c2], R137 ;  /* 0x0001c28904005986 */ /* 0x000fe2000c101524 */
[----:B------:R-:W-:-:S02]  /*99b0*/  ISETP.GT.AND P5, PT, R3, RZ, P4 ;  /* 0x000000ff0300720c */ /* 0x000fc400027a4270 */
[----:B------:R-:W-:Y:S01]  /*99c0*/  F2FP.BF16.F32.PACK_AB R139, RZ, R139 ;  /* 0x0000008bff8b723e */ /* 0x000fe200000010ff */
[----:B------:R-:W-:Y:S01]  /*99d0*/  @P1 STG.E.U16 desc[UR36][R6.64+0x1c0], R138 ;  /* 0x0001c08a06001986 */ /* 0x000fe2000c101524 */
[----:B------:R-:W-:Y:S02]  /*99e0*/  F2FP.BF16.F32.PACK_AB R140, RZ, R140 ;  /* 0x0000008cff8c723e */ /* 0x000fe400000010ff */
[C---:B------:R-:W-:Y:S01]  /*99f0*/  ISETP.GT.AND P3, PT, R3.reuse, RZ, P0 ;  /* 0x000000ff0300720c */ /* 0x040fe20000764270 */
[----:B------:R-:W-:Y:S01]  /*9a00*/  @P2 STG.E.U16 desc[UR36][R6.64+0x1c2], R139 ;  /* 0x0001c28b06002986 */ /* 0x000fe2000c101524 */
[C---:B------:R-:W-:Y:S02]  /*9a10*/  ISETP.GT.AND P4, PT, R3.reuse, 0x8, P4 ;  /* 0x000000080300780c */ /* 0x040fe40002784270 */
[----:B------:R-:W-:Y:S02]  /*9a20*/  F2FP.BF16.F32.PACK_AB R141, RZ, R141 ;  /* 0x0000008dff8d723e */ /* 0x000fe400000010ff */
[----:B------:R-:W-:Y:S01]  /*9a30*/  F2FP.BF16.F32.PACK_AB R142, RZ, R142 ;  /* 0x0000008eff8e723e */ /* 0x000fe200000010ff */
[----:B------:R-:W-:Y:S01]  /*9a40*/  @P5 STG.E.U16 desc[UR36][R4.64+0x1d0], R140 ;  /* 0x0001d08c04005986 */ /* 0x000fe2000c101524 */
[----:B------:R-:W-:-:S02]  /*9a50*/  ISETP.GT.AND P5, PT, R3, 0x8, P0 ;  /* 0x000000080300780c */ /* 0x000fc400007a4270 */
[----:B------:R-:W-:Y:S02]  /*9a60*/  F2FP.BF16.F32.PACK_AB R143, RZ, R143 ;  /* 0x0000008fff8f723e */ /* 0x000fe400000010ff */
[C---:B------:R-:W-:Y:S01]  /*9a70*/  ISETP.GT.AND P0, PT, R0.reuse, 0xf1, PT ;  /* 0x000000f10000780c */ /* 0x040fe20003f04270 */
[----:B------:R-:W-:Y:S01]  /*9a80*/  @P3 STG.E.U16 desc[UR36][R4.64+0x1d2], R141 ;  /* 0x0001d28d04003986 */ /* 0x000fe2000c101524 */
[----:B------:R-:W-:Y:S02]  /*9a90*/  ISETP.GT.AND P3, PT, R0, 0xf0, PT ;  /* 0x000000f00000780c */ /* 0x000fe40003f64270 */
[----:B------:R-:W-:Y:S01]  /*9aa0*/  F2FP.BF16.F32.PACK_AB R144, RZ, R144 ;  /* 0x00000090ff90723e */ /* 0x000fe200000010ff */
[----:B------:R-:W-:Y:S01]  /*9ab0*/  @P4 STG.E.U16 desc[UR36][R6.64+0x1d0], R142 ;  /* 0x0001d08e06004986 */ /* 0x000fe2000c101524 */
[C---:B------:R-:W-:Y:S02]  /*9ac0*/  ISETP.GT.AND P4, PT, R3.reuse, RZ, P3 ;  /* 0x000000ff0300720c */ /* 0x040fe40001f84270 */
[C---:B------:R-:W-:Y:S01]  /*9ad0*/  ISETP.GT.AND P3, PT, R3.reuse, 0x8, P3 ;  /* 0x000000080300780c */ /* 0x040fe20001f64270 */
[----:B------:R-:W-:Y:S01]  /*9ae0*/  @P5 STG.E.U16 desc[UR36][R6.64+0x1d2], R143 ;  /* 0x0001d28f06005986 */ /* 0x000fe2000c101524 */
[----:B------:R-:W-:-:S02]  /*9af0*/  ISETP.GT.AND P5, PT, R3, RZ, P0 ;  /* 0x000000ff0300720c */ /* 0x000fc400007a4270 */
[----:B------:R-:W-:Y:S02]  /*9b00*/  F2FP.BF16.F32.PACK_AB R145, RZ, R145 ;  /* 0x00000091ff91723e */ /* 0x000fe400000010ff */
[C---:B------:R-:W-:Y:S02]  /*9b10*/  ISETP.GT.AND P0, PT, R3.reuse, 0x8, P0 ;  /* 0x000000080300780c */ /* 0x040fe40000704270 */
[C---:B------:R-:W-:Y:S02]  /*9b20*/  ISETP.GT.AND P1, PT, R0.reuse, 0xf9, PT ;  /* 0x000000f90000780c */ /* 0x040fe40003f24270 */
[----:B------:R-:W-:Y:S01]  /*9b30*/  ISETP.GT.AND P2, PT, R0, 0xf8, PT ;  /* 0x000000f80000780c */ /* 0x000fe20003f44270 */
[----:B------:R-:W-:Y:S01]  /*9b40*/  @P4 STG.E.U16 desc[UR36][R4.64+0x1e0], R144 ;  /* 0x0001e09004004986 */ /* 0x000fe2000c101524 */
[C---:B------:R-:W-:Y:S01]  /*9b50*/  ISETP.GT.AND P4, PT, R3.reuse, RZ, P1 ;  /* 0x000000ff0300720c */ /* 0x040fe20000f84270 */
[----:B------:R-:W-:Y:S01]  /*9b60*/  @P3 IMAD.MOV.U32 R2, RZ, RZ, R6 ;  /* 0x000000ffff023224 */ /* 0x000fe200078e0006 */
[C---:B------:R-:W-:Y:S01]  /*9b70*/  ISETP.GT.AND P1, PT, R3.reuse, 0x8, P1 ;  /* 0x000000080300780c */ /* 0x040fe20000f24270 */
[----:B------:R-:W-:Y:S01]  /*9b80*/  @P5 STG.E.U16 desc[UR36][R4.64+0x1e2], R145 ;  /* 0x0001e29104005986 */ /* 0x000fe2000c101524 */
[----:B------:R-:W-:-:S02]  /*9b90*/  ISETP.GT.AND P5, PT, R3, RZ, P2 ;  /* 0x000000ff0300720c */ /* 0x000fc400017a4270 */
[----:B------:R-:W-:Y:S01]  /*9ba0*/  ISETP.GT.AND P2, PT, R3, 0x8, P2 ;  /* 0x000000080300780c */ /* 0x000fe20001744270 */
[----:B------:R-:W-:Y:S01]  /*9bb0*/  @P3 IMAD.MOV.U32 R3, RZ, RZ, R7 ;  /* 0x000000ffff033224 */ /* 0x000fe200078e0007 */
[----:B------:R-:W-:Y:S02]  /*9bc0*/  F2FP.BF16.F32.PACK_AB R146, RZ, R146 ;  /* 0x00000092ff92723e */ /* 0x000fe400000010ff */
[----:B------:R-:W-:Y:S02]  /*9bd0*/  F2FP.BF16.F32.PACK_AB R147, RZ, R147 ;  /* 0x00000093ff93723e */ /* 0x000fe400000010ff */
[----:B------:R-:W-:Y:S01]  /*9be0*/  F2FP.BF16.F32.PACK_AB R148, RZ, R148 ;  /* 0x00000094ff94723e */ /* 0x000fe200000010ff */
[----:B------:R0:W-:Y:S01]  /*9bf0*/  @P3 STG.E.U16 desc[UR36][R2.64+0x1e0], R146 ;  /* 0x0001e09202003986 */ /* 0x0001e2000c101524 */
[----:B------:R-:W-:Y:S02]  /*9c00*/  F2FP.BF16.F32.PACK_AB R149, RZ, R149 ;  /* 0x00000095ff95723e */ /* 0x000fe400000010ff */
[----:B------:R-:W-:-:S02]  /*9c10*/  F2FP.BF16.F32.PACK_AB R150, RZ, R150 ;  /* 0x00000096ff96723e */ /* 0x000fc400000010ff */
[----:B------:R-:W-:Y:S01]  /*9c20*/  F2FP.BF16.F32.PACK_AB R151, RZ, R151 ;  /* 0x00000097ff97723e */ /* 0x000fe200000010ff */
[----:B0-----:R-:W-:Y:S02]  /*9c30*/  @P0 IMAD.MOV.U32 R2, RZ, RZ, R6 ;  /* 0x000000ffff020224 */ /* 0x001fe400078e0006 */
[----:B------:R-:W-:-:S05]  /*9c40*/  @P0 IMAD.MOV.U32 R3, RZ, RZ, R7 ;  /* 0x000000ffff030224 */ /* 0x000fca00078e0007 */
[----:B------:R0:W-:Y:S02]  /*9c50*/  @P0 STG.E.U16 desc[UR36][R2.64+0x1e2], R147 ;  /* 0x0001e29302000986 */ /* 0x0001e4000c101524 */
[----:B0-----:R-:W-:Y:S02]  /*9c60*/  @P5 IMAD.MOV.U32 R2, RZ, RZ, R4 ;  /* 0x000000ffff025224 */ /* 0x001fe400078e0004 */
[----:B------:R-:W-:-:S05]  /*9c70*/  @P5 IMAD.MOV.U32 R3, RZ, RZ, R5 ;  /* 0x000000ffff035224 */ /* 0x000fca00078e0005 */
[----:B------:R0:W-:Y:S04]  /*9c80*/  @P5 STG.E.U16 desc[UR36][R2.64+0x1f0], R148 ;  /* 0x0001f09402005986 */ /* 0x0001e8000c101524 */
[----:B------:R1:W-:Y:S01]  /*9c90*/  @P4 STG.E.U16 desc[UR36][R4.64+0x1f2], R149 ;  /* 0x0001f29504004986 */ /* 0x0003e2000c101524 */
[----:B0-----:R-:W-:Y:S02]  /*9ca0*/  @P2 IMAD.MOV.U32 R2, RZ, RZ, R6 ;  /* 0x000000ffff022224 */ /* 0x001fe400078e0006 */
[----:B------:R-:W-:-:S05]  /*9cb0*/  @P2 IMAD.MOV.U32 R3, RZ, RZ, R7 ;  /* 0x000000ffff032224 */ /* 0x000fca00078e0007 */
[----:B------:R1:W-:Y:S04]  /*9cc0*/  @P2 STG.E.U16 desc[UR36][R2.64+0x1f0], R150 ;  /* 0x0001f09602002986 */ /* 0x0003e8000c101524 */
[----:B------:R1:W-:Y:S02]  /*9cd0*/  @P1 STG.E.U16 desc[UR36][R6.64+0x1f2], R151 ;  /* 0x0001f29706001986 */ /* 0x0003e4000c101524 */
.L_x_290:
[----:B------:R-:W-:Y:S05]  /*9ce0*/  BSYNC B0 ;  /* 0x0000000000007941 */ /* 0x000fea0003800000 */
.L_x_36:
[----:B01----:R-:W2:Y:S01]  /*9cf0*/  LDL.64 R2, [R1] ;  /* 0x0000000001027983 */ /* 0x003ea20000100a00 */
[----:B------:R-:W-:Y:S01]  /*9d00*/  ULDC.64 UR4, c[0x0][0x650] ;  /* 0x0001940000047ab9 */ /* 0x000fe20000000a00 */
[----:B------:R0:W-:Y:S01]  /*9d10*/  SYNCS.ARRIVE.TRANS64.A1T0 RZ, [R162+UR45], RZ ;  /* 0x000000ffa2ff79a7 */ /* 0x0001e2000810002d */
[----:B------:R-:W-:Y:S01]  /*9d20*/  PRMT R0, RZ, 0x7610, R0 ;  /* 0x00007610ff007816 */ /* 0x000fe20000000000 */
[----:B-----5:R-:W-:Y:S02]  /*9d30*/  IMAD.MOV.U32 R19, RZ, RZ, -0x1 ;  /* 0xffffffffff137424 */ /* 0x020fe400078e00ff */
[----:B------:R-:W-:Y:S01]  /*9d40*/  IMAD.MOV.U32 R22, RZ, RZ, -0x1 ;  /* 0xffffffffff167424 */ /* 0x000fe200078e00ff */
[----:B--2---:R-:W-:-:S04]  /*9d50*/  LEA R18, P0, R2, R18, 0x1 ;  /* 0x0000001202127211 */ /* 0x004fc800078008ff */
[----:B------:R-:W-:Y:S01]  /*9d60*/  LEA.HI.X R17, R2, R17, R23, 0x1, P0 ;  /* 0x0000001102117211 */ /* 0x000fe200000f0c17 */
[----:B------:R-:W-:Y:S01]  /*9d70*/  IMAD.MOV.U32 R2, RZ, RZ, -0x1 ;  /* 0xffffffffff027424 */ /* 0x000fe200078e00ff */
[----:B------:R-:W-:-:S04]  /*9d80*/  ISETP.GE.U32.AND P0, PT, R18, UR4, PT ;  /* 0x0000000412007c0c */ /* 0x000fc8000bf06070 */
[----:B------:R-:W-:-:S13]  /*9d90*/  ISETP.GE.U32.AND.EX P0, PT, R17, UR5, PT, P0 ;  /* 0x0000000511007c0c */ /* 0x000fda000bf06100 */
[----:B0-----:R-:W-:Y:S05]  /*9da0*/  @P0 BRA `(.L_x_291) ;  /* 0x0000000400700947 */ /* 0x001fea0003800000 */
[----:B------:R-:W0:Y:S01]  /*9db0*/  S2R R10, SR_CTAID.X ;  /* 0x00000000000a7919 */ /* 0x000e220000002500 */
[----:B------:R-:W1:Y:S01]  /*9dc0*/  LDC.64 R8, c[0x0][0x628] ;  /* 0x00018a00ff087b82 */ /* 0x000e620000000a00 */
[----:B------:R-:W-:Y:S01]  /*9dd0*/  ULDC UR4, c[0x0][0x150] ;  /* 0x0000540000047ab9 */ /* 0x000fe20000000800 */
[----:B---34-:R-:W-:Y:S01]  /*9de0*/  IMAD.MOV.U32 R6, RZ, RZ, R18 ;  /* 0x000000ffff067224 */ /* 0x018fe200078e0012 */
[----:B------:R-:W2:Y:S01]  /*9df0*/  S2R R20, SR_CTAID.Y ;  /* 0x0000000000147919 */ /* 0x000ea20000002600 */
[----:B------:R-:W-:-:S04]  /*9e00*/  IMAD.MOV.U32 R7, RZ, RZ, R17 ;  /* 0x000000ffff077224 */ /* 0x000fc800078e0011 */
[----:B------:R-:W3:Y:S08]  /*9e10*/  LDC R15, c[0x0][0x144] ;  /* 0x00005100ff0f7b82 */ /* 0x000ef00000000800 */
[----:B------:R-:W4:Y:S08]  /*9e20*/  LDC R0, c[0x0][0x630] ;  /* 0x00018c00ff007b82 */ /* 0x000f300000000800 */
[----:B------:R-:W2:Y:S01]  /*9e30*/  LDC.64 R12, c[0x0][0x620] ;  /* 0x00018800ff0c7b82 */ /* 0x000ea20000000a00 */
[----:B-1----:R-:W-:-:S04]  /*9e40*/  ISETP.NE.U32.AND P0, PT, R8, RZ, PT ;  /* 0x000000ff0800720c */ /* 0x002fc80003f05070 */
[----:B------:R-:W-:Y:S02]  /*9e50*/  ISETP.NE.AND.EX P0, PT, R9, RZ, PT, P0 ;  /* 0x000000ff0900720c */ /* 0x000fe40003f05300 */
[----:B0-----:R-:W-:-:S05]  /*9e60*/  I2FP.F32.U32 R2, R10 ;  /* 0x0000000a00027245 */ /* 0x001fca0000201000 */
[----:B------:R-:W-:-:S04]  /*9e70*/  FMUL R2, R2, UR4 ;  /* 0x0000000402027c20 */ /* 0x000fc80008400000 */
[----:B------:R0:W1:Y:S02]  /*9e80*/  F2I.U32.TRUNC.NTZ R14, R2 ;  /* 0x00000002000e7305 */ /* 0x000064000020f000 */
[----:B---34-:R-:W-:Y:S05]  /*9e90*/  @!P0 BRA `(.L_x_292) ;  /* 0x0000000000288947 */ /* 0x018fea0003800000 */
[----:B------:R-:W3:Y:S02]  /*9ea0*/  LDC R3, c[0x0][0x634] ;  /* 0x00018d00ff037b82 */ /* 0x000ee40000000800 */
[----:B---3--:R-:W-:-:S05]  /*9eb0*/  IADD3 R7, P0, R18, R3, RZ ;  /* 0x0000000312077210 */ /* 0x008fca0007f1e0ff */
[----:B------:R-:W-:-:S04]  /*9ec0*/  IMAD.X R11, RZ, RZ, R17, P0 ;  /* 0x000000ffff0b7224 */ /* 0x000fc800000e0611 */
[----:B0-----:R-:W-:-:S04]  /*9ed0*/  IMAD.WIDE.U32 R2, R11, R8, RZ ;  /* 0x000000080b027225 */ /* 0x001fc800078e00ff */
[----:B------:R-:W-:-:S04]  /*9ee0*/  IMAD.WIDE.U32 R4, P0, R7, R9, R2 ;  /* 0x0000000907047225 */ /* 0x000fc80007800002 */
[----:B------:R-:W-:-:S04]  /*9ef0*/  IMAD.WIDE.U32 R2, R7, R8, RZ ;  /* 0x0000000807027225 */ /* 0x000fc800078e00ff */
[----:B------:R-:W-:Y:S01]  /*9f00*/  IMAD.X R7, RZ, RZ, RZ, P0 ;  /* 0x000000ffff077224 */ /* 0x000fe200000e06ff */
[----:B------:R-:W-:Y:S01]  /*9f10*/  IADD3 RZ, P0, R3, R4, RZ ;  /* 0x0000000403ff7210 */ /* 0x000fe20007f1e0ff */
[----:B------:R-:W-:-:S04]  /*9f20*/  IMAD.MOV.U32 R6, RZ, RZ, R5 ;  /* 0x000000ffff067224 */ /* 0x000fc800078e0005 */
[----:B------:R-:W-:-:S08]  /*9f30*/  IMAD.WIDE.U32.X R6, R11, R9, R6, P0 ;  /* 0x000000090b067225 */ /* 0x000fd000000e0406 */
.L_x_292:
[----:B------:R-:W3:Y:S01]  /*9f40*/  LDC.64 R26, c[0x0][0x640] ;  /* 0x00019000ff1a7b82 */ /* 0x000ee20000000a00 */
[-C--:B------:R-:W-:Y:S01]  /*9f50*/  SHF.R.U64 R11, R6, R0.reuse, R7 ;  /* 0x00000000060b7219 */ /* 0x080fe20000001207 */
[----:B------:R-:W-:Y:S01]  /*9f60*/  IMAD.MOV.U32 R19, RZ, RZ, R17 ;  /* 0x000000ffff137224 */ /* 0x000fe200078e0011 */
[----:B------:R-:W-:Y:S01]  /*9f70*/  SHF.R.U32.HI R0, RZ, R0, R7 ;  /* 0x00000000ff007219 */ /* 0x000fe20000011607 */
[----:B-1----:R-:W-:Y:S01]  /*9f80*/  IMAD.MOV R14, RZ, RZ, -R14 ;  /* 0x000000ffff0e7224 */ /* 0x002fe200078e0a0e */
[----:B------:R-:W-:Y:S01]  /*9f90*/  IADD3 R5, P0, RZ, -R11, RZ ;  /* 0x8000000bff057210 */ /* 0x000fe20007f1e0ff */
[----:B------:R-:W-:Y:S01]  /*9fa0*/  ULDC UR4, c[0x0][0x154] ;  /* 0x0000550000047ab9 */ /* 0x000fe20000000800 */
[----:B------:R-:W-:Y:S01]  /*9fb0*/  IMAD.MOV.U32 R7, RZ, RZ, 0x1 ;  /* 0x00000001ff077424 */ /* 0x000fe200078e00ff */
[----:B------:R-:W1:Y:S01]  /*9fc0*/  LDC R4, c[0x0][0x618] ;  /* 0x00018600ff047b82 */ /* 0x000e620000000800 */
[----:B------:R-:W-:Y:S02]  /*9fd0*/  IMAD R22, R15, R14, R10 ;  /* 0x0000000e0f167224 */ /* 0x000fe400078e020a */
[----:B------:R-:W-:-:S04]  /*9fe0*/  IMAD.X R3, RZ, RZ, ~R0, P0 ;  /* 0x000000ffff037224 */ /* 0x000fc800000e0e00 */
[-C--:B--2---:R-:W-:Y:S01]  /*9ff0*/  IMAD R0, R3, R12.reuse, RZ ;  /* 0x0000000c03007224 */ /* 0x084fe200078e02ff */
[----:B------:R-:W2:Y:S01]  /*a000*/  LDC R6, c[0x0][0x608] ;  /* 0x00018200ff067b82 */ /* 0x000ea20000000800 */
[----:B0-----:R-:W-:-:S04]  /*a010*/  IMAD.WIDE.U32 R2, R5, R12, R18 ;  /* 0x0000000c05027225 */ /* 0x001fc800078e0012 */
[----:B------:R-:W-:Y:S01]  /*a020*/  IMAD R5, R5, R13, R0 ;  /* 0x0000000d05057224 */ /* 0x000fe200078e0200 */
[----:B------:R-:W-:Y:S02]  /*a030*/  I2FP.F32.U32 R0, R20 ;  /* 0x0000001400007245 */ /* 0x000fe40000201000 */
[----:B------:R-:W0:Y:S01]  /*a040*/  LDC R24, c[0x0][0x658] ;  /* 0x00019600ff187b82 */ /* 0x000e220000000800 */
[----:B------:R-:W-:Y:S01]  /*a050*/  IMAD.IADD R3, R3, 0x1, R5 ;  /* 0x0000000103037824 */ /* 0x000fe200078e0205 */
[----:B---3--:R-:W-:Y:S01]  /*a060*/  ISETP.NE.U32.AND P0, PT, R26, RZ, PT ;  /* 0x000000ff1a00720c */ /* 0x008fe20003f05070 */
[----:B------:R-:W-:Y:S01]  /*a070*/  FMUL R0, R0, UR4 ;  /* 0x0000000400007c20 */ /* 0x000fe20008400000 */
[----:B------:R-:W-:Y:S02]  /*a080*/  IMAD.MOV.U32 R5, RZ, RZ, -0x1 ;  /* 0xffffffffff057424 */ /* 0x000fe400078e00ff */
[----:B------:R-:W-:Y:S01]  /*a090*/  ISETP.NE.AND.EX P0, PT, R27, RZ, PT, P0 ;  /* 0x000000ff1b00720c */ /* 0x000fe20003f05300 */
[----:B------:R3:W4:Y:S01]  /*a0a0*/  F2I.U32.TRUNC.NTZ R12, R0 ;  /* 0x00000000000c7305 */ /* 0x000722000020f000 */
[----:B------:R-:W3:Y:S01]  /*a0b0*/  LDC R15, c[0x0][0x148] ;  /* 0x00005200ff0f7b82 */ /* 0x000ee20000000800 */
[----:B-1----:R-:W-:-:S02]  /*a0c0*/  SHF.R.U64 R10, R2, R4, R3 ;  /* 0x00000004020a7219 */ /* 0x002fc40000001203 */
[----:B------:R-:W-:-:S05]  /*a0d0*/  SHF.R.U32.HI R3, RZ, R4, R3 ;  /* 0x00000004ff037219 */ /* 0x000fca0000011603 */
[----:B------:R-:W1:Y:S01]  /*a0e0*/  LDC R14, c[0x0][0x600] ;  /* 0x00018000ff0e7b82 */ /* 0x000e620000000800 */
[-CC-:B--2---:R-:W-:Y:S02]  /*a0f0*/  SHF.R.U64 R8, R10, R6.reuse, R3.reuse ;  /* 0x000000060a087219 */ /* 0x184fe40000001203 */
[----:B------:R-:W-:-:S05]  /*a100*/  SHF.R.U32.HI R3, RZ, R6, R3 ;  /* 0x00000006ff037219 */ /* 0x000fca0000011603 */
[----:B------:R-:W2:Y:S01]  /*a110*/  LDC R21, c[0x0][0x648] ;  /* 0x00019200ff157b82 */ /* 0x000ea20000000800 */
[-CC-:B0-----:R-:W-:Y:S02]  /*a120*/  SHF.R.U64 R13, R8, R24.reuse, R3.reuse ;  /* 0x00000018080d7219 */ /* 0x181fe40000001203 */
[-C--:B------:R-:W-:Y:S02]  /*a130*/  SHF.L.U32 R5, R5, R24.reuse, RZ ;  /* 0x0000001805057219 */ /* 0x080fe400000006ff */
[-C--:B------:R-:W-:Y:S01]  /*a140*/  SHF.R.U32.HI R3, RZ, R24.reuse, R3 ;  /* 0x00000018ff037219 */ /* 0x080fe20000011603 */
[----:B------:R-:W-:Y:S01]  /*a150*/  IMAD.MOV.U32 R2, RZ, RZ, R13 ;  /* 0x000000ffff027224 */ /* 0x000fe200078e000d */
[----:B------:R-:W-:Y:S01]  /*a160*/  SHF.L.U32 R24, R7, R24, RZ ;  /* 0x0000001807187219 */ /* 0x000fe200000006ff */
[----:B------:R-:W0:Y:S01]  /*a170*/  LDC R25, c[0x0][0x638] ;  /* 0x00018e00ff197b82 */ /* 0x000e220000000800 */
[----:B------:R-:W-:-:S07]  /*a180*/  LOP3.LUT R19, RZ, R5, RZ, 0x33, !PT ;  /* 0x00000005ff137212 */ /* 0x000fce00078e33ff */
[----:B------:R-:W0:Y:S01]  /*a190*/  LDC R28, c[0x0][0x610] ;  /* 0x00018400ff1c7b82 */ /* 0x000e220000000800 */
[----:B----4-:R-:W-:Y:S05]  /*a1a0*/  @!P0 BRA `(.L_x_293) ;  /* 0x0000000000288947 */ /* 0x010fea0003800000 */
[----:B---3--:R-:W3:Y:S02]  /*a1b0*/  LDC R0, c[0x0][0x64c] ;  /* 0x00019300ff007b82 */ /* 0x008ee40000000800 */
[----:B---3--:R-:W-:-:S05]  /*a1c0*/  IADD3 R7, P0, R13, R0, RZ ;  /* 0x000000000d077210 */ /* 0x008fca0007f1e0ff */
        /* <DEDUP_REMOVED lines=8> */
.L_x_293:
[----:B------:R-:W4:Y:S01]  /*a250*/  LDC R4, c[0x0][0x65c] ;  /* 0x00019700ff047b82 */ /* 0x000f220000000800 */
[----:B--23--:R-:W-:Y:S01]  /*a260*/  SHF.R.U64 R0, R2, R21, R3 ;  /* 0x0000001502007219 */ /* 0x00cfe20000001203 */
[----:B-1----:R-:W-:Y:S01]  /*a270*/  VIADD R3, R14, 0xffffffff ;  /* 0xffffffff0e037836 */ /* 0x002fe20000000000 */
[----:B------:R-:W-:Y:S01]  /*a280*/  LOP3.LUT R19, R8, R19, RZ, 0xc0, !PT ;  /* 0x0000001308137212 */ /* 0x000fe200078ec0ff */
[----:B------:R-:W-:Y:S02]  /*a290*/  IMAD.MOV R12, RZ, RZ, -R12 ;  /* 0x000000ffff0c7224 */ /* 0x000fe400078e0a0c */
[----:B------:R-:W-:Y:S01]  /*a2a0*/  IMAD.MOV R2, RZ, RZ, -R0 ;  /* 0x000000ffff027224 */ /* 0x000fe200078e0a00 */
[----:B------:R-:W-:Y:S01]  /*a2b0*/  LOP3.LUT R3, R10, R3, RZ, 0xc0, !PT ;  /* 0x000000030a037212 */ /* 0x000fe200078ec0ff */
[----:B------:R-:W-:Y:S02]  /*a2c0*/  IMAD R19, R24, R0, R19 ;  /* 0x0000000018137224 */ /* 0x000fe400078e0213 */
[----:B0-----:R-:W-:-:S04]  /*a2d0*/  IMAD R0, R2, R25, R13 ;  /* 0x0000001902007224 */ /* 0x001fc800078e020d */
[----:B------:R-:W-:Y:S01]  /*a2e0*/  IMAD R2, R0, R14, R3 ;  /* 0x0000000e00027224 */ /* 0x000fe200078e0203 */
[----:B----4-:R-:W-:Y:S01]  /*a2f0*/  ISETP.NE.AND P0, PT, R4, 0x1, PT ;  /* 0x000000010400780c */ /* 0x010fe20003f05270 */
[----:B------:R-:W-:-:S05]  /*a300*/  IMAD.MOV.U32 R4, RZ, RZ, 0x1 ;  /* 0x00000001ff047424 */ /* 0x000fca00078e00ff */
[----:B------:R-:W-:-:S07]  /*a310*/  PRMT R0, R4, 0x7610, R0 ;  /* 0x0000761004007816 */ /* 0x000fce0000000000 */
[----:B------:R-:W-:-:S04]  /*a320*/  @P0 IMAD R22, R15, R12, R20 ;  /* 0x0000000c0f160224 */ /* 0x000fc800078e0214 */
[----:B------:R-:W-:-:S05]  /*a330*/  IMAD R19, R19, R28, R22 ;  /* 0x0000001c13137224 */ /* 0x000fca00078e0216 */
[----:B------:R-:W-:Y:S02]  /*a340*/  SEL R22, R2, R19, !P0 ;  /* 0x0000001302167207 */ /* 0x000fe40004000000 */
[----:B------:R-:W-:Y:S01]  /*a350*/  SEL R19, R19, R2, !P0 ;  /* 0x0000000213137207 */ /* 0x000fe20004000000 */
[----:B------:R-:W-:-:S07]  /*a360*/  IMAD.MOV.U32 R2, RZ, RZ, R11 ;  /* 0x000000ffff027224 */ /* 0x000fce00078e000b */
.L_x_291:
[----:B------:R-:W-:Y:S02]  /*a370*/  LOP3.LUT P0, RZ, R0, 0xff, RZ, 0xc0, !PT ;  /* 0x000000ff00ff7812 */ /* 0x000fe4000780c0ff */
[----:B------:R-:W-:-:S11]  /*a380*/  LOP3.LUT R175, R175, 0x1, RZ, 0x3c, !PT ;  /* 0x00000001afaf7812 */ /* 0x000fd600078e3cff */
[----:B------:R-:W-:Y:S05]  /*a390*/  @P0 BRA `(.L_x_294) ;  /* 0xffffff7000b40947 */ /* 0x000fea000383ffff */
[----:B------:R-:W-:Y:S05]  /*a3a0*/  EXIT ;  /* 0x000000000000794d */ /* 0x000fea0003800000 */
.L_x_17:
[----:B------:R-:W-:-:S08]  /*a3b0*/  ISETP.NE.AND P0, PT, R5, RZ, PT ;  /* 0x000000ff0500720c */ /* 0x000fd00003f05270 */
[----:B0-----:R-:W0:-:S00]  /*a3c0*/  USETMAXREG.DEALLOC.CTAPOOL 0x28 ;  /* 0x00000028000079c8 */ /* 0x001e0000080e0500 */
[----:B------:R-:W-:Y:S05]  /*a3d0*/  @P0 EXIT ;  /* 0x000000000000094d */ /* 0x000fea0003800000 */
[----:B0-----:R-:W-:Y:S01]  /*a3e0*/  LOP3.LUT P0, RZ, R8, 0xff, RZ, 0xc0, !PT ;  /* 0x000000ff08ff7812 */ /* 0x001fe2000780c0ff */
[----:B------:R-:W-:Y:S02]  /*a3f0*/  IMAD.MOV.U32 R0, RZ, RZ, 0x1 ;  /* 0x00000001ff007424 */ /* 0x000fe400078e00ff */
[----:B------:R-:W-:-:S10]  /*a400*/  IMAD.MOV.U32 R8, RZ, RZ, RZ ;  /* 0x000000ffff087224 */ /* 0x000fd400078e00ff */
[----:B------:R-:W-:Y:S05]  /*a410*/  @!P0 BRA `(.L_x_295) ;  /* 0x0000000c003c8947 */ /* 0x000fea0003800000 */
[----:B------:R-:W0:Y:S01]  /*a420*/  S2R R7, SR_CgaCtaId ;  /* 0x0000000000077919 */ /* 0x000e220000008800 */
[----:B------:R-:W-:Y:S01]  /*a430*/  LOP3.LUT P0, RZ, R4, 0x1f, RZ, 0xc0, !PT ;  /* 0x0000001f04ff7812 */ /* 0x000fe2000780c0ff */
[----:B------:R-:W-:Y:S01]  /*a440*/  ULDC UR5, c[0x0][0x658] ;  /* 0x0001960000057ab9 */ /* 0x000fe20000000800 */
[----:B------:R-:W-:Y:S01]  /*a450*/  UMOV UR6, 0xffffffff ;  /* 0xffffffff00067882 */ /* 0x000fe20000000000 */
[----:B------:R-:W-:Y:S01]  /*a460*/  BSSY B0, `(.L_x_295) ;  /* 0x00000ca000007945 */ /* 0x000fe20003800000 */
[----:B------:R-:W-:Y:S01]  /*a470*/  USHF.L.U32 UR6, UR6, UR5, URZ ;  /* 0x0000000506067299 */ /* 0x000fe2000800063f */
[C---:B------:R-:W-:Y:S01]  /*a480*/  ISETP.NE.AND P2, PT, R3.reuse, RZ, PT ;  /* 0x000000ff0300720c */ /* 0x040fe20003f45270 */
[----:B------:R-:W-:Y:S01]  /*a490*/  IMAD.MOV.U32 R9, RZ, RZ, 0x1 ;  /* 0x00000001ff097424 */ /* 0x000fe200078e00ff */
[----:B------:R-:W-:Y:S01]  /*a4a0*/  ISETP.NE.OR P0, PT, R3, RZ, !P0 ;  /* 0x000000ff0300720c */ /* 0x000fe20004705670 */
[----:B------:R-:W-:Y:S01]  /*a4b0*/  IMAD.MOV.U32 R0, RZ, RZ, 0x1 ;  /* 0x00000001ff007424 */ /* 0x000fe200078e00ff */
[----:B------:R-:W-:Y:S01]  /*a4c0*/  LOP3.LUT R6, R16, 0x2, RZ, 0xfc, !PT ;  /* 0x0000000210067812 */ /* 0x000fe200078efcff */
[----:B------:R-:W-:Y:S01]  /*a4d0*/  IMAD.MOV.U32 R8, RZ, RZ, RZ ;  /* 0x000000ffff087224 */ /* 0x000fe200078e00ff */
[----:B------:R-:W-:Y:S01]  /*a4e0*/  ULDC UR4, c[0x0][0x600] ;  /* 0x0001800000047ab9 */ /* 0x000fe20000000800 */
[----:B------:R-:W-:Y:S01]  /*a4f0*/  UMOV UR7, 0x1 ;  /* 0x0000000100077882 */ /* 0x000fe20000000000 */
[----:B------:R-:W-:-:S02]  /*a500*/  UIADD3 UR19, UR40, 0x1, URZ ;  /* 0x0000000128137890 */ /* 0x000fc4000fffe03f */
[----:B------:R-:W-:Y:S02]  /*a510*/  UIADD3 UR15, UR4, -0x1, URZ ;  /* 0xffffffff040f7890 */ /* 0x000fe4000fffe03f */
[----:B------:R-:W-:Y:S02]  /*a520*/  USHF.L.U32 UR17, UR7, UR5, URZ ;  /* 0x0000000507117299 */ /* 0x000fe4000800063f */
[----:B------:R-:W-:Y:S01]  /*a530*/  ULOP3.LUT UR16, URZ, UR6, URZ, 0x33, !UPT ;  /* 0x000000063f107292 */ /* 0x000fe2000f8e333f */
[----:B------:R-:W-:Y:S01]  /*a540*/  ULDC.64 UR20, c[0x0][0x198] ;  /* 0x0000660000147ab9 */ /* 0x000fe20000000a00 */
[C---:B0-----:R-:W-:Y:S02]  /*a550*/  IMAD.SHL.U32 R10, R7.reuse, 0x80, RZ ;  /* 0x00000080070a7824 */ /* 0x041fe400078e00ff */
[----:B------:R-:W-:-:S03]  /*a560*/  IMAD.SHL.U32 R7, R7, 0x1000, RZ ;  /* 0x0000100007077824 */ /* 0x000fc600078e00ff */
[----:B------:R-:W-:Y:S02]  /*a570*/  LOP3.LUT R10, R10, 0x80, RZ, 0xc0, !PT ;  /* 0x000000800a0a7812 */ /* 0x000fe400078ec0ff */
[----:B------:R-:W-:-:S07]  /*a580*/  LOP3.LUT R7, R7, 0x1000, RZ, 0xc0, !PT ;  /* 0x0000100007077812 */ /* 0x000fce00078ec0ff */
.L_x_307:
[----:B------:R-:W-:-:S03]  /*a590*/  UMOV UR4, 0xffffffff ;  /* 0xffffffff00047882 */ /* 0x000fc60000000000 */
[----:B------:R-:W-:Y:S05]  /*a5a0*/  BRA.DIV UR4, `(.L_x_296) ;  /* 0x0000000e04c87947 */ /* 0x000fea000b800000 */
[----:B------:R-:W-:-:S13]  /*a5b0*/  ELECT P6, URZ, PT ;  /* 0x00000000003f782f */ /* 0x000fda00038c0000 */
.L_x_319:
[----:B------:R-:W0:Y:S01]  /*a5c0*/  LDC R3, c[0x0][0x28c] ;  /* 0x0000a300ff037b82 */ /* 0x000e220000000800 */
[----:B------:R-:W-:Y:S01]  /*a5d0*/  BSSY B1, `(.L_x_297) ;  /* 0x0000039000017945 */ /* 0x000fe20003800000 */
[----:B0-----:R-:W-:-:S13]  /*a5e0*/  ISETP.LT.OR P6, PT, R3, 0x1, !P6 ;  /* 0x000000010300780c */ /* 0x001fda00077c1670 */
[----:B------:R-:W-:Y:S05]  /*a5f0*/  @P6 BRA `(.L_x_298) ;  /* 0x0000000000d86947 */ /* 0x000fea0003800000 */
[----:B------:R-:W-:Y:S02]  /*a600*/  IMAD R22, R22, 0x100, R10 ;  /* 0x0000010016167824 */ /* 0x000fe400078e020a */
[----:B------:R-:W-:Y:S02]  /*a610*/  IMAD.SHL.U32 R19, R19, 0x40, RZ ;  /* 0x0000004013137824 */ /* 0x000fe400078e00ff */
[----:B------:R-:W-:Y:S02]  /*a620*/  IMAD.MOV.U32 R14, RZ, RZ, RZ ;  /* 0x000000ffff0e7224 */ /* 0x000fe400078e00ff */
[----:B------:R-:W-:Y:S02]  /*a630*/  IMAD.U32 R15, RZ, RZ, UR19 ;  /* 0x00000013ff0f7e24 */ /* 0x000fe4000f8e00ff */
[----:B------:R-:W-:Y:S02]  /*a640*/  IMAD.MOV.U32 R3, RZ, RZ, R0 ;  /* 0x000000ffff037224 */ /* 0x000fe400078e0000 */
[----:B------:R-:W-:-:S07]  /*a650*/  IMAD.MOV.U32 R4, RZ, RZ, R8 ;  /* 0x000000ffff047224 */ /* 0x000fce00078e0008 */
.L_x_302:
[----:B------:R-:W0:Y:S01]  /*a660*/  S2R R12, SR_CgaCtaId ;  /* 0x00000000000c7919 */ /* 0x000e220000008800 */
[----:B------:R-:W-:Y:S01]  /*a670*/  MOV R5, 0x400 ;  /* 0x0000040000057802 */ /* 0x000fe20000000f00 */
[----:B------:R-:W1:Y:S03]  /*a680*/  @!P2 LDC R11, c[0x0][0x500] ;  /* 0x00014000ff0bab82 */ /* 0x000e660000000800 */
[----:B0-----:R-:W-:Y:S02]  /*a690*/  LEA R13, R12, R5, 0x18 ;  /* 0x000000050c0d7211 */ /* 0x001fe400078ec0ff */
[----:B------:R-:W-:-:S03]  /*a6a0*/  SHF.L.U32 R5, R3, 0x1f, RZ ;  /* 0x0000001f03057819 */ /* 0x000fc600000006ff */
[----:B------:R-:W-:-:S04]  /*a6b0*/  IMAD R12, R4, 0x8, R13 ;  /* 0x00000008040c7824 */ /* 0x000fc800078e020d */
[----:B------:R-:W0:Y:S02]  /*a6c0*/  SYNCS.PHASECHK.TRANS64.TRYWAIT P1, [R12+URZ+0x18], R5 ;  /* 0x000018050c0075a7 */ /* 0x000e24000802017f */
[----:B01----:R-:W-:Y:S05]  /*a6d0*/  @!P1 BRA `(.L_x_299) ;  /* 0x0000000c009c9947 */ /* 0x003fea0003800000 */
.L_x_320:
[----:B0-----:R-:W-:Y:S01]  /*a6e0*/  PRMT R5, R6, 0x9910, RZ ;  /* 0x0000991006057816 */ /* 0x001fe200000000ff */
[----:B------:R0:W-:Y:S03]  /*a6f0*/  @!P2 SYNCS.ARRIVE.TRANS64 RZ, [R12+URZ], R11 ;  /* 0x0000000b0cffa9a7 */ /* 0x0001e6000800003f */
[----:B------:R-:W-:-:S13]  /*a700*/  ISETP.NE.AND P1, PT, R5, 0x2, PT ;  /* 0x000000020500780c */ /* 0x000fda0003f25270 */
[----:B0-----:R-:W-:Y:S05]  /*a710*/  @P1 BRA `(.L_x_300) ;  /* 0x0000000000041947 */ /* 0x001fea0003800000 */
[----:B------:R-:W-:Y:S01]  /*a720*/  BPT.TRAP 0x1 ;  /* 0x000000040000795c */ /* 0x000fe20000300000 */
.L_x_300:
[----:B------:R-:W-:Y:S05]  /*a730*/  @P0 BRA `(.L_x_301) ;  /* 0x0000000000040947 */ /* 0x000fea0003800000 */
[----:B------:R-:W-:Y:S01]  /*a740*/  BPT.TRAP 0x1 ;  /* 0x000000040000795c */ /* 0x000fe20000300000 */
.L_x_301:
[----:B------:R-:W-:Y:S01]  /*a750*/  IMAD R5, R4, 0x2000, R7 ;  /* 0x0000200004057824 */ /* 0x000fe200078e0207 */
[----:B------:R-:W-:Y:S01]  /*a760*/  R2UR UR9, R12 ;  /* 0x000000000c0972ca */ /* 0x000fe200000e0000 */
[C-C-:B------:R-:W-:Y:S01]  /*a770*/  IMAD R11, R4.reuse, 0x1000, R13.reuse ;  /* 0x00001000040b7824 */ /* 0x140fe200078e020d */
[----:B------:R-:W-:Y:S01]  /*a780*/  UIADD3 UR4, UP0, UR20, 0xf0, URZ ;  /* 0x000000f014047890 */ /* 0x000fe2000ff1e03f */
[----:B------:R-:W-:Y:S01]  /*a790*/  IMAD R5, R5, 0x2, R13 ;  /* 0x0000000205057824 */ /* 0x000fe200078e020d */
[----:B------:R-:W-:Y:S01]  /*a7a0*/  R2UR UR11, R19 ;  /* 0x00000000130b72ca */ /* 0x000fe200000e0000 */
[----:B------:R-:W-:Y:S01]  /*a7b0*/  VIADD R15, R15, 0xffffffff ;  /* 0xffffffff0f0f7836 */ /* 0x000fe20000000000 */
[----:B------:R-:W-:Y:S01]  /*a7c0*/  R2UR UR5, R11 ;  /* 0x000000000b0572ca */ /* 0x000fe200000e0000 */
[----:B------:R-:W-:Y:S01]  /*a7d0*/  UIADD3 UR22, UP1, UR20, 0x1f0, URZ ;  /* 0x000001f014167890 */ /* 0x000fe2000ff3e03f */
[----:B------:R-:W-:Y:S01]  /*a7e0*/  R2UR UR8, R5 ;  /* 0x00000000050872ca */ /* 0x000fe200000e0000 */
[----:B------:R-:W-:Y:S01]  /*a7f0*/  VIADD R4, R4, 0x1 ;  /* 0x0000000104047836 */ /* 0x000fe20000000000 */
[----:B------:R-:W-:Y:S01]  /*a800*/  R2UR UR10, R14 ;  /* 0x000000000e0a72ca */ /* 0x000fe200000e0000 */
[----:B------:R-:W-:Y:S01]  /*a810*/  UIADD3.X UR23, URZ, UR21, URZ, UP1, !UPT ;  /* 0x000000153f177290 */ /* 0x000fe20008ffe43f */
[----:B------:R-:W-:Y:S01]  /*a820*/  R2UR UR12, R2 ;  /* 0x00000000020c72ca */ /* 0x000fe200000e0000 */
[----:B------:R-:W-:Y:S01]  /*a830*/  UMOV UR6, 0x0 ;  /* 0x0000000000067882 */ /* 0x000fe20000000000 */
[----:B------:R-:W-:Y:S01]  /*a840*/  R2UR UR18, R22 ;  /* 0x00000000161272ca */ /* 0x000fe200000e0000 */
[----:B------:R-:W-:Y:S01]  /*a850*/  UMOV UR7, 0x10000000 ;  /* 0x1000000000077882 */ /* 0x000fe20000000000 */
[----:B------:R-:W-:Y:S01]  /*a860*/  ISETP.GT.AND P3, PT, R15, 0x1, PT ;  /* 0x000000010f00780c */ /* 0x000fe20003f64270 */
[----:B------:R-:W-:Y:S01]  /*a870*/  UMOV UR24, 0x30000 ;  /* 0x0003000000187882 */ /* 0x000fe20000000000 */
[----:B------:R-:W-:Y:S01]  /*a880*/  ISETP.NE.AND P1, PT, R4, 0x3, PT ;  /* 0x000000030400780c */ /* 0x000fe20003f25270 */
[----:B------:R-:W-:Y:S01]  /*a890*/  UIADD3 UR13, UR5, 0x100, URZ ;  /* 0x00000100050d7890 */ /* 0x000fe2000fffe03f */
[----:B------:R-:W-:Y:S01]  /*a8a0*/  VIADD R14, R14, 0x20 ;  /* 0x000000200e0e7836 */ /* 0x000fe20000000000 */
[----:B------:R-:W-:Y:S01]  /*a8b0*/  UIADD3.X UR5, URZ, UR21, URZ, UP0, !UPT ;  /* 0x000000153f057290 */ /* 0x000fe200087fe43f */
[----:B------:R-:W-:Y:S01]  /*a8c0*/  SEL R12, RZ, 0x1, P1 ;  /* 0x00000001ff0c7807 */ /* 0x000fe20000800000 */
[----:B------:R-:W-:Y:S01]  /*a8d0*/  UIADD3 UR14, UR8, 0x3100, URZ ;  /* 0x00003100080e7890 */ /* 0x000fe2000fffe03f */
[----:B------:R-:W-:-:S02]  /*a8e0*/  SEL R4, R4, RZ, P1 ;  /* 0x000000ff04047207 */ /* 0x000fc40000800000 */
[----:B------:R-:W-:Y:S01]  /*a8f0*/  UMOV UR8, UR13 ;  /* 0x0000000d00087c82 */ /* 0x000fe20008000000 */
[----:B------:R-:W-:-:S03]  /*a900*/  LOP3.LUT R3, R3, R12, RZ, 0x3c, !PT ;  /* 0x0000000c03037212 */ /* 0x000fc600078e3cff */
[----:B------:R0:W-:Y:S02]  /*a910*/  UTMALDG.3D [UR8], [UR4], desc[UR6] ;  /* 0x00000608040075b4 */ /* 0x0001e40008011000 */
[----:B0-----:R-:W-:Y:S01]  /*a920*/  UMOV UR8, UR14 ;  /* 0x0000000e00087c82 */ /* 0x001fe20008000000 */
[----:B------:R-:W-:Y:S02]  /*a930*/  UMOV UR11, UR18 ;  /* 0x00000012000b7c82 */ /* 0x000fe40008000000 */
[----:B------:R0:W-:Y:S02]  /*a940*/  UTMALDG.3D.MULTICAST [UR8], [UR22], UR24, desc[UR6] ;  /* 0x00000608160073b4 */ /* 0x0001e40008011818 */
[----:B0-----:R-:W-:Y:S05]  /*a950*/  @P3 BRA `(.L_x_302) ;  /* 0xfffffffc00403947 */ /* 0x001fea000383ffff */
.L_x_298:
[----:B------:R-:W-:Y:S05]  /*a960*/  BSYNC B1 ;  /* 0x0000000000017941 */ /* 0x000fea0003800000 */
.L_x_297:
[----:B------:R-:W2:Y:S01]  /*a970*/  LDL.64 R12, [R1] ;  /* 0x00000000010c7983 */ /* 0x000ea20000100a00 */
[----:B------:R-:W-:Y:S01]  /*a980*/  LOP3.LUT P4, RZ, R9, 0xff, RZ, 0xc0, !PT ;  /* 0x000000ff09ff7812 */ /* 0x000fe2000788c0ff */
[----:B------:R-:W-:Y:S01]  /*a990*/  VIADD R8, R8, UR40 ;  /* 0x0000002808087c36 */ /* 0x000fe20008000000 */
[----:B------:R-:W-:Y:S01]  /*a9a0*/  ULDC.64 UR4, c[0x0][0x650] ;  /* 0x0001940000047ab9 */ /* 0x000fe20000000a00 */
[----:B------:R-:W-:Y:S01]  /*a9b0*/  IMAD.U32 R5, RZ, RZ, UR40 ;  /* 0x00000028ff057e24 */ /* 0x000fe2000f8e00ff */
[----:B------:R-:W-:Y:S01]  /*a9c0*/  UISETP.GE.U32.AND UP0, UPT, UR40, 0x3, UPT ;  /* 0x000000032800788c */ /* 0x000fe2000bf06070 */
[----:B------:R-:W-:Y:S01]  /*a9d0*/  BSSY B1, `(.L_x_303) ;  /* 0x0000070000017945 */ /* 0x000fe20003800000 */
[----:B------:R-:W-:Y:S01]  /*a9e0*/  ISETP.GT.U32.AND P1, PT, R8, 0x2, PT ;  /* 0x000000020800780c */ /* 0x000fe20003f24070 */
[----:B------:R-:W-:Y:S01]  /*a9f0*/  IMAD.MOV.U32 R19, RZ, RZ, -0x1 ;  /* 0xffffffffff137424 */ /* 0x000fe200078e00ff */
[----:B------:R-:W-:Y:S01]  /*aa00*/  PRMT R9, RZ, 0x7610, R9 ;  /* 0x00007610ff097816 */ /* 0x000fe20000000009 */
[----:B------:R-:W-:Y:S01]  /*aa10*/  IMAD.MOV.U32 R22, RZ, RZ, -0x1 ;  /* 0xffffffffff167424 */ /* 0x000fe200078e00ff */
[----:B------:R-:W-:-:S02]  /*aa20*/  ISETP.LT.U32.AND P1, PT, R5, 0x3, P1 ;  /* 0x000000030500780c */ /* 0x000fc40000f21070 */
[----:B------:R-:W-:Y:S01]  /*aa30*/  PLOP3.LUT P3, PT, PT, PT, UP0, 0x80, 0x0 ;  /* 0x000000000000781c */ /* 0x000fe20003f6f008 */
[----:B------:R-:W0:Y:S01]  /*aa40*/  @P4 S2R R3, SR_CgaCtaId ;  /* 0x0000000000034919 */ /* 0x000e220000008800 */
[----:B------:R-:W-:-:S04]  /*aa50*/  @P4 MOV R2, 0x400 ;  /* 0x0000040000024802 */ /* 0x000fc80000000f00 */
[----:B0-----:R-:W-:Y:S01]  /*aa60*/  @P4 LEA R4, R3, R2, 0x18 ;  /* 0x0000000203044211 */ /* 0x001fe200078ec0ff */
[----:B------:R-:W-:-:S03]  /*aa70*/  IMAD.WIDE.U32 R2, R8, -0x55555555, RZ ;  /* 0xaaaaaaab08027825 */ /* 0x000fc600078e00ff */
[----:B------:R0:W-:Y:S01]  /*aa80*/  @P4 SYNCS.ARRIVE.TRANS64.A1T0 RZ, [R4+URZ+0x68], RZ ;  /* 0x000068ff04ff49a7 */ /* 0x0001e2000810003f */
[----:B------:R-:W-:Y:S01]  /*aa90*/  IMAD.MOV.U32 R2, RZ, RZ, -0x1 ;  /* 0xffffffffff027424 */ /* 0x000fe200078e00ff */
[----:B------:R-:W-:Y:S02]  /*aaa0*/  SHF.R.U32.HI R5, RZ, 0x1, R3 ;  /* 0x00000001ff057819 */ /* 0x000fe40000011603 */
[----:B------:R-:W-:-:S03]  /*aab0*/  SEL R3, RZ, 0x1, !P1 ;  /* 0x00000001ff037807 */ /* 0x000fc60004800000 */
[----:B------:R-:W-:Y:S01]  /*aac0*/  IMAD R8, R5, -0x3, R8 ;  /* 0xfffffffd05087824 */ /* 0x000fe200078e0208 */
[----:B------:R-:W-:Y:S02]  /*aad0*/  LOP3.LUT R0, R0, R3, RZ, 0x3c, !PT ;  /* 0x0000000300007212 */ /* 0x000fe400078e3cff */
[----:B------:R-:W-:Y:S02]  /*aae0*/  PRMT R3, RZ, 0x7610, R3 ;  /* 0x00007610ff037816 */ /* 0x000fe40000000003 */
[----:B------:R-:W-:Y:S02]  /*aaf0*/  @P3 LOP3.LUT R0, R0, 0x1, R5, 0x78, !PT ;  /* 0x0000000100003812 */ /* 0x000fe400078e7805 */
[----:B--2---:R-:W-:-:S04]  /*ab00*/  IADD3 R18, P4, R18, R12, RZ ;  /* 0x0000000c12127210 */ /* 0x004fc80007f9e0ff */
[----:B------:R-:W-:Y:S01]  /*ab10*/  ISETP.GE.U32.AND P1, PT, R18, UR4, PT ;  /* 0x0000000412007c0c */ /* 0x000fe2000bf26070 */
[----:B------:R-:W-:-:S05]  /*ab20*/  IMAD.X R17, R17, 0x1, R23, P4 ;  /* 0x0000000111117824 */ /* 0x000fca00020e0617 */
[----:B------:R-:W-:-:S13]  /*ab30*/  ISETP.GE.U32.AND.EX P1, PT, R17, UR5, PT, P1 ;  /* 0x0000000511007c0c */ /* 0x000fda000bf26110 */
[----:B0-----:R-:W-:Y:S05]  /*ab40*/  @P1 BRA `(.L_x_304) ;  /* 0x0000000400601947 */ /* 0x001fea0003800000 */
[----:B------:R-:W0:Y:S01]  /*ab50*/  S2R R12, SR_CTAID.X ;  /* 0x00000000000c7919 */ /* 0x000e220000002500 */
[----:B------:R-:W-:Y:S01]  /*ab60*/  ULDC.64 UR4, c[0x0][0x628] ;  /* 0x00018a0000047ab9 */ /* 0x000fe20000000a00 */
[----:B------:R-:W-:Y:S01]  /*ab70*/  ULDC UR7, c[0x0][0x630] ;  /* 0x00018c0000077ab9 */ /* 0x000fe20000000800 */
[----:B------:R-:W-:Y:S01]  /*ab80*/  ISETP.NE.U32.AND P1, PT, RZ, UR4, PT ;  /* 0x00000004ff007c0c */ /* 0x000fe2000bf25070 */
[----:B------:R-:W1:Y:S01]  /*ab90*/  S2R R13, SR_CTAID.Y ;  /* 0x00000000000d7919 */ /* 0x000e620000002600 */
[----:B------:R-:W-:Y:S01]  /*aba0*/  ULDC UR8, c[0x0][0x150] ;  /* 0x0000540000087ab9 */ /* 0x000fe20000000800 */
[----:B------:R-:W-:Y:S01]  /*abb0*/  IMAD.MOV.U32 R2, RZ, RZ, R18 ;  /* 0x000000ffff027224 */ /* 0x000fe200078e0012 */
[----:B------:R-:W-:Y:S01]  /*abc0*/  ISETP.NE.AND.EX P1, PT, RZ, UR5, PT, P1 ;  /* 0x00000005ff007c0c */ /* 0x000fe2000bf25310 */
[----:B------:R-:W-:Y:S01]  /*abd0*/  IMAD.MOV.U32 R3, RZ, RZ, R17 ;  /* 0x000000ffff037224 */ /* 0x000fe200078e0011 */
[----:B0-----:R-:W-:-:S11]  /*abe0*/  I2FP.F32.U32 R14, R12 ;  /* 0x0000000c000e7245 */ /* 0x001fd60000201000 */
[----:B------:R-:W-:Y:S05]  /*abf0*/  @!P1 BRA `(.L_x_305) ;  /* 0x0000000000289947 */ /* 0x000fea0003800000 */
[----:B------:R-:W-:Y:S02]  /*ac00*/  ULDC UR6, c[0x0][0x634] ;  /* 0x00018d0000067ab9 */ /* 0x000fe40000000800 */
[----:B------:R-:W-:-:S05]  /*ac10*/  IADD3 R3, P1, R18, UR6, RZ ;  /* 0x0000000612037c10 */ /* 0x000fca000ff3e0ff */
[----:B------:R-:W-:-:S04]  /*ac20*/  IMAD.X R11, RZ, RZ, R17, P1 ;  /* 0x000000ffff0b7224 */ /* 0x000fc800008e0611 */
[----:B------:R-:W-:-:S04]  /*ac30*/  IMAD.WIDE.U32 R4, R11, UR4, RZ ;  /* 0x000000040b047c25 */ /* 0x000fc8000f8e00ff */
[----:B------:R-:W-:-:S04]  /*ac40*/  IMAD.WIDE.U32 R4, P1, R3, UR5, R4 ;  /* 0x0000000503047c25 */ /* 0x000fc8000f820004 */
[----:B------:R-:W-:-:S04]  /*ac50*/  IMAD.WIDE.U32 R2, R3, UR4, RZ ;  /* 0x0000000403027c25 */ /* 0x000fc8000f8e00ff */
[----:B------:R-:W-:Y:S01]  /*ac60*/  IMAD.MOV.U32 R2, RZ, RZ, R5 ;  /* 0x000000ffff027224 */ /* 0x000fe200078e0005 */
[----:B------:R-:W-:Y:S01]  /*ac70*/  IADD3 RZ, P3, R3, R4, RZ ;  /* 0x0000000403ff7210 */ /* 0x000fe20007f7e0ff */
[----:B------:R-:W-:-:S04]  /*ac80*/  IMAD.X R3, RZ, RZ, RZ, P1 ;  /* 0x000000ffff037224 */ /* 0x000fc800008e06ff */
[----:B------:R-:W-:-:S08]  /*ac90*/  IMAD.WIDE.U32.X R2, R11, UR5, R2, P3 ;  /* 0x000000050b027c25 */ /* 0x000fd000098e0402 */
.L_x_305:
[----:B------:R-:W0:Y:S01]  /*aca0*/  LDC R21, c[0x0][0x65c] ;  /* 0x00019700ff157b82 */ /* 0x000e220000000800 */
[--C-:B------:R-:W-:Y:S01]  /*acb0*/  SHF.R.U64 R11, R2, UR7, R3.reuse ;  /* 0x00000007020b7c19 */ /* 0x100fe20008001203 */
[----:B------:R-:W-:Y:S01]  /*acc0*/  FMUL R14, R14, UR8 ;  /* 0x000000080e0e7c20 */ /* 0x000fe20008400000 */
[----:B------:R-:W-:Y:S01]  /*acd0*/  SHF.R.U32.HI R2, RZ, UR7, R3 ;  /* 0x00000007ff027c19 */ /* 0x000fe20008011603 */
[----:B------:R-:W-:Y:S01]  /*ace0*/  ULDC UR6, c[0x0][0x154] ;  /* 0x0000550000067ab9 */ /* 0x000fe20000000800 */
[----:B------:R-:W-:Y:S01]  /*acf0*/  IADD3 R15, P1, RZ, -R11, RZ ;  /* 0x8000000bff0f7210 */ /* 0x000fe20007f3e0ff */
[----:B------:R-:W-:Y:S01]  /*ad00*/  ULDC.64 UR4, c[0x0][0x620] ;  /* 0x0001880000047ab9 */ /* 0x000fe20000000a00 */
[----:B-1----:R-:W-:Y:S01]  /*ad10*/  I2FP.F32.U32 R3, R13 ;  /* 0x0000000d00037245 */ /* 0x002fe20000201000 */
[----:B------:R-:W1:Y:S01]  /*ad20*/  LDC R19, c[0x0][0x144] ;  /* 0x00005100ff137b82 */ /* 0x000e620000000800 */
[----:B------:R-:W2:Y:S01]  /*ad30*/  F2I.U32.TRUNC.NTZ R14, R14 ;  /* 0x0000000e000e7305 */ /* 0x000ea2000020f000 */
[----:B------:R-:W-:-:S02]  /*ad40*/  IMAD.X R2, RZ, RZ, ~R2, P1 ;  /* 0x000000ffff027224 */ /* 0x000fc400008e0e02 */
[----:B------:R-:W-:Y:S01]  /*ad50*/  FMUL R4, R3, UR6 ;  /* 0x0000000603047c20 */ /* 0x000fe20008400000 */
[----:B------:R-:W-:Y:S01]  /*ad60*/  IMAD.MOV.U32 R3, RZ, RZ, R17 ;  /* 0x000000ffff037224 */ /* 0x000fe200078e0011 */
[----:B------:R-:W-:Y:S01]  /*ad70*/  ULDC.64 UR6, c[0x0][0x640] ;  /* 0x0001900000067ab9 */ /* 0x000fe20000000a00 */
[----:B------:R-:W-:Y:S01]  /*ad80*/  IMAD R2, R2, UR4, RZ ;  /* 0x0000000402027c24 */ /* 0x000fe2000f8e02ff */
[----:B------:R-:W3:Y:S01]  /*ad90*/  LDC R20, c[0x0][0x148] ;  /* 0x00005200ff147b82 */ /* 0x000ee20000000800 */
[----:B------:R-:W-:Y:S01]  /*ada0*/  ISETP.NE.U32.AND P1, PT, RZ, UR6, PT ;  /* 0x00000006ff007c0c */ /* 0x000fe2000bf25070 */
[----:B------:R-:W4:Y:S01]  /*adb0*/  F2I.U32.TRUNC.NTZ R4, R4 ;  /* 0x0000000400047305 */ /* 0x000f22000020f000 */
[----:B------:R-:W-:Y:S02]  /*adc0*/  IMAD R5, R15, UR5, R2 ;  /* 0x000000050f057c24 */ /* 0x000fe4000f8e0202 */
[----:B------:R-:W-:Y:S01]  /*add0*/  IMAD.MOV.U32 R2, RZ, RZ, R18 ;  /* 0x000000ffff027224 */ /* 0x000fe200078e0012 */
[----:B------:R-:W-:-:S02]  /*ade0*/  ISETP.NE.AND.EX P1, PT, RZ, UR7, PT, P1 ;  /* 0x00000007ff007c0c */ /* 0x000fc4000bf25310 */
[----:B0-----:R-:W-:Y:S01]  /*adf0*/  ISETP.NE.AND P4, PT, R21, 0x1, PT ;  /* 0x000000011500780c */ /* 0x001fe20003f85270 */
[----:B------:R-:W-:Y:S01]  /*ae00*/  IMAD.WIDE.U32 R2, R15, UR4, R2 ;  /* 0x000000040f027c25 */ /* 0x000fe2000f8e0002 */
[----:B------:R-:W-:-:S03]  /*ae10*/  ULDC UR4, c[0x0][0x618] ;  /* 0x0001860000047ab9 */ /* 0x000fc60000000800 */
[----:B--2---:R-:W-:Y:S02]  /*ae20*/  IMAD.MOV R14, RZ, RZ, -R14 ;  /* 0x000000ffff0e7224 */ /* 0x004fe400078e0a0e */
[----:B------:R-:W-:Y:S02]  /*ae30*/  IMAD.IADD R3, R3, 0x1, R5 ;  /* 0x0000000103037824 */ /* 0x000fe400078e0205 */
[----:B-1----:R-:W-:-:S03]  /*ae40*/  IMAD R12, R19, R14, R12 ;  /* 0x0000000e130c7224 */ /* 0x002fc600078e020c */
[--C-:B------:R-:W-:Y:S01]  /*ae50*/  SHF.R.U64 R14, R2, UR4, R3.reuse ;  /* 0x00000004020e7c19 */ /* 0x100fe20008001203 */
[----:B----4-:R-:W-:Y:S01]  /*ae60*/  IMAD.MOV R2, RZ, RZ, -R4 ;  /* 0x000000ffff027224 */ /* 0x010fe200078e0a04 */
[----:B------:R-:W-:Y:S01]  /*ae70*/  SHF.R.U32.HI R3, RZ, UR4, R3 ;  /* 0x00000004ff037c19 */ /* 0x000fe20008011603 */
[----:B------:R-:W-:Y:S02]  /*ae80*/  ULDC UR4, c[0x0][0x608] ;  /* 0x0001820000047ab9 */ /* 0x000fe40000000800 */
[----:B---3--:R-:W-:Y:S01]  /*ae90*/  @P4 IMAD R12, R20, R2, R13 ;  /* 0x00000002140c4224 */ /* 0x008fe200078e020d */
[--C-:B------:R-:W-:Y:S02]  /*aea0*/  SHF.R.U64 R19, R14, UR4, R3.reuse ;  /* 0x000000040e137c19 */ /* 0x100fe40008001203 */
[----:B------:R-:W-:Y:S01]  /*aeb0*/  SHF.R.U32.HI R2, RZ, UR4, R3 ;  /* 0x00000004ff027c19 */ /* 0x000fe20008011603 */
[----:B------:R-:W-:-:S03]  /*aec0*/  ULDC UR4, c[0x0][0x658] ;  /* 0x0001960000047ab9 */ /* 0x000fc60000000800 */
[--C-:B------:R-:W-:Y:S02]  /*aed0*/  SHF.R.U64 R13, R19, UR4, R2.reuse ;  /* 0x00000004130d7c19 */ /* 0x100fe40008001202 */
[----:B------:R-:W-:-:S03]  /*aee0*/  SHF.R.U32.HI R2, RZ, UR4, R2 ;  /* 0x00000004ff027c19 */ /* 0x000fc60008011602 */
[----:B------:R-:W-:Y:S02]  /*aef0*/  IMAD.MOV.U32 R4, RZ, RZ, R13 ;  /* 0x000000ffff047224 */ /* 0x000fe400078e000d */
[----:B------:R-:W-:Y:S01]  /*af00*/  IMAD.MOV.U32 R3, RZ, RZ, R2 ;  /* 0x000000ffff037224 */ /* 0x000fe200078e0002 */
[----:B------:R-:W-:Y:S06]  /*af10*/  @!P1 BRA `(.L_x_306) ;  /* 0x00000000002c9947 */ /* 0x000fec0003800000 */
        /* <DEDUP_REMOVED lines=9> */
[----:B------:R-:W-:-:S04]  /*afb0*/  IMAD.WIDE.U32.X R2, R15, UR7, R2, P3 ;  /* 0x000000070f027c25 */ /* 0x000fc800098e0402 */
[----:B------:R-:W-:-:S07]  /*afc0*/  IMAD.MOV.U32 R4, RZ, RZ, R2 ;  /* 0x000000ffff047224 */ /* 0x000fce00078e0002 */
.L_x_306:
[----:B------:R-:W-:Y:S01]  /*afd0*/  ULDC UR4, c[0x0][0x648] ;  /* 0x0001920000047ab9 */ /* 0x000fe20000000800 */
[----:B------:R-:W-:Y:S01]  /*afe0*/  LOP3.LUT R2, R19, UR16, RZ, 0xc0, !PT ;  /* 0x0000001013027c12 */ /* 0x000fe2000f8ec0ff */
[----:B------:R-:W-:Y:S01]  /*aff0*/  ULDC UR5, c[0x0][0x610] ;  /* 0x0001840000057ab9 */ /* 0x000fe20000000800 */
[----:B------:R-:W-:Y:S01]  /*b000*/  SHF.R.U64 R3, R4, UR4, R3 ;  /* 0x0000000404037c19 */ /* 0x000fe20008001203 */
[----:B------:R-:W-:Y:S01]  /*b010*/  ULDC UR4, c[0x0][0x638] ;  /* 0x00018e0000047ab9 */ /* 0x000fe20000000800 */
[----:B------:R-:W-:-:S03]  /*b020*/  LOP3.LUT R14, R14, UR15, RZ, 0xc0, !PT ;  /* 0x0000000f0e0e7c12 */ /* 0x000fc6000f8ec0ff */
[----:B------:R-:W-:Y:S02]  /*b030*/  IMAD.MOV R4, RZ, RZ, -R3 ;  /* 0x000000ffff047224 */ /* 0x000fe400078e0a03 */
[----:B------:R-:W-:Y:S02]  /*b040*/  IMAD R3, R3, UR17, R2 ;  /* 0x0000001103037c24 */ /* 0x000fe4000f8e0202 */
[----:B------:R-:W-:Y:S01]  /*b050*/  IMAD R13, R4, UR4, R13 ;  /* 0x00000004040d7c24 */ /* 0x000fe2000f8e020d */
[----:B------:R-:W-:Y:S01]  /*b060*/  ULDC UR4, c[0x0][0x600] ;  /* 0x0001800000047ab9 */ /* 0x000fe20000000800 */
[----:B------:R-:W-:Y:S02]  /*b070*/  IMAD R12, R3, UR5, R12 ;  /* 0x00000005030c7c24 */ /* 0x000fe4000f8e020c */
[----:B------:R-:W-:Y:S02]  /*b080*/  IMAD R13, R13, UR4, R14 ;  /* 0x000000040d0d7c24 */ /* 0x000fe4000f8e020e */
[----:B------:R-:W-:-:S02]  /*b090*/  IMAD.MOV.U32 R3, RZ, RZ, 0x1 ;  /* 0x00000001ff037424 */ /* 0x000fc400078e00ff */
[----:B------:R-:W-:Y:S01]  /*b0a0*/  IMAD.MOV.U32 R2, RZ, RZ, R11 ;  /* 0x000000ffff027224 */ /* 0x000fe200078e000b */
[----:B------:R-:W-:Y:S02]  /*b0b0*/  SEL R22, R13, R12, !P4 ;  /* 0x0000000c0d167207 */ /* 0x000fe40006000000 */
[----:B------:R-:W-:-:S07]  /*b0c0*/  SEL R19, R12, R13, !P4 ;  /* 0x0000000d0c137207 */ /* 0x000fce0006000000 */
.L_x_304:
[----:B------:R-:W-:Y:S05]  /*b0d0*/  BSYNC B1 ;  /* 0x0000000000017941 */ /* 0x000fea0003800000 */
.L_x_303:
[----:B------:R-:W-:-:S13]  /*b0e0*/  LOP3.LUT P1, RZ, R3, 0xff, RZ, 0xc0, !PT ;  /* 0x000000ff03ff7812 */ /* 0x000fda000782c0ff */
[----:B------:R-:W-:Y:S05]  /*b0f0*/  @P1 BRA `(.L_x_307) ;  /* 0xfffffff400241947 */ /* 0x000fea000383ffff */
[----:B------:R-:W-:Y:S05]  /*b100*/  BSYNC B0 ;  /* 0x0000000000007941 */ /* 0x000fea0003800000 */
.L_x_295:
[----:B------:R-:W-:-:S03]  /*b110*/  UMOV UR4, 0xffffffff ;  /* 0xffffffff00047882 */ /* 0x000fc60000000000 */
[----:B------:R-:W-:Y:S05]  /*b120*/  BRA.DIV UR4, `(.L_x_308) ;  /* 0x00000006041c7947 */ /* 0x000fea000b800000 */
[----:B------:R-:W-:-:S13]  /*b130*/  ELECT P6, URZ, PT ;  /* 0x00000000003f782f */ /* 0x000fda00038c0000 */
.L_x_323:
[----:B------:R-:W-:Y:S04]  /*b140*/  BSSY B0, `(.L_x_309) ;  /* 0x0000022000007945 */ /* 0x000fe80003800000 */
[----:B------:R-:W-:Y:S05]  /*b150*/  @!P6 BRA `(.L_x_310) ;  /* 0x000000000080e947 */ /* 0x000fea0003800000 */
[----:B------:R-:W-:-:S04]  /*b160*/  LOP3.LUT R16, R16, 0x2, RZ, 0xfc, !PT ;  /* 0x0000000210107812 */ /* 0x000fc800078efcff */
[----:B------:R-:W-:-:S13]  /*b170*/  ISETP.NE.AND P0, PT, R16, 0x3, PT ;  /* 0x000000031000780c */ /* 0x000fda0003f05270 */
[----:B------:R-:W-:Y:S05]  /*b180*/  @!P0 BRA `(.L_x_311) ;  /* 0x0000000000048947 */ /* 0x000fea0003800000 */
[----:B------:R-:W-:Y:S01]  /*b190*/  BPT.TRAP 0x1 ;  /* 0x000000040000795c */ /* 0x000fe20000300000 */
.L_x_311:
[----:B------:R-:W0:Y:S01]  /*b1a0*/  S2R R3, SR_CgaCtaId ;  /* 0x0000000000037919 */ /* 0x000e220000008800 */
[----:B------:R-:W-:-:S04]  /*b1b0*/  MOV R2, 0x400 ;  /* 0x0000040000027802 */ /* 0x000fc80000000f00 */
[----:B0-----:R-:W-:Y:S02]  /*b1c0*/  LEA R3, R3, R2, 0x18 ;  /* 0x0000000203037211 */ /* 0x001fe400078ec0ff */
[----:B------:R-:W-:-:S03]  /*b1d0*/  SHF.L.U32 R2, R0, 0x1f, RZ ;  /* 0x0000001f00027819 */ /* 0x000fc600000006ff */
[----:B------:R-:W-:-:S04]  /*b1e0*/  VIADD R3, R3, 0x18 ;  /* 0x0000001803037836 */ /* 0x000fc80000000000 */
[C---:B------:R-:W-:Y:S02]  /*b1f0*/  IMAD R7, R8.reuse, 0x8, R3 ;  /* 0x0000000808077824 */ /* 0x040fe400078e0203 */
[----:B------:R-:W-:Y:S02]  /*b200*/  VIADD R8, R8, 0x1 ;  /* 0x0000000108087836 */ /* 0x000fe40000000000 */
[----:B------:R-:W0:Y:S03]  /*b210*/  SYNCS.PHASECHK.TRANS64.TRYWAIT P0, [R7+URZ], R2 ;  /* 0x00000002070075a7 */ /* 0x000e26000800017f */
[----:B------:R-:W-:-:S04]  /*b220*/  ISETP.NE.AND P1, PT, R8, 0x3, PT ;  /* 0x000000030800780c */ /* 0x000fc80003f25270 */
[----:B------:R-:W-:Y:S02]  /*b230*/  SEL R5, RZ, 0x1, P1 ;  /* 0x00000001ff057807 */ /* 0x000fe40000800000 */
[----:B------:R-:W-:Y:S02]  /*b240*/  SEL R8, R8, RZ, P1 ;  /* 0x000000ff08087207 */ /* 0x000fe40000800000 */
[----:B------:R-:W-:-:S03]  /*b250*/  LOP3.LUT R5, R0, R5, RZ, 0x3c, !PT ;  /* 0x0000000500057212 */ /* 0x000fc600078e3cff */
[----:B------:R-:W-:Y:S01]  /*b260*/  IMAD R9, R8, 0x8, R3 ;  /* 0x0000000808097824 */ /* 0x000fe200078e0203 */
[----:B------:R-:W-:Y:S01]  /*b270*/  SHF.L.U32 R4, R5, 0x1f, RZ ;  /* 0x0000001f05047819 */ /* 0x000fe200000006ff */
[----:B0-----:R-:W-:Y:S06]  /*b280*/  @!P0 BRA `(.L_x_312) ;  /* 0x0000000000e48947 */ /* 0x001fec0003800000 */
.L_x_324:
[----:B------:R-:W1:Y:S01]  /*b290*/  SYNCS.PHASECHK.TRANS64.TRYWAIT P0, [R9+URZ], R4 ;  /* 0x00000004090075a7 */ /* 0x000e62000800017f */
[----:B------:R-:W-:-:S05]  /*b2a0*/  VIADD R0, R8, 0x1 ;  /* 0x0000000108007836 */ /* 0x000fca0000000000 */
[----:B------:R-:W-:-:S04]  /*b2b0*/  ISETP.NE.AND P1, PT, R0, 0x3, PT ;  /* 0x000000030000780c */ /* 0x000fc80003f25270 */
[----:B0-----:R-:W-:Y:S02]  /*b2c0*/  SEL R2, RZ, 0x1, P1 ;  /* 0x00000001ff027807 */ /* 0x001fe40000800000 */
[----:B------:R-:W-:Y:S02]  /*b2d0*/  SEL R0, R0, RZ, P1 ;  /* 0x000000ff00007207 */ /* 0x000fe40000800000 */
[----:B------:R-:W-:Y:S01]  /*b2e0*/  LOP3.LUT R2, R5, R2, RZ, 0x3c, !PT ;  /* 0x0000000205027212 */ /* 0x000fe200078e3cff */
[----:B-1----:R-:W-:Y:S06]  /*b2f0*/  @!P0 BRA `(.L_x_313) ;  /* 0x0000000000dc8947 */ /* 0x002fec0003800000 */
.L_x_325:
[----:B------:R-:W-:Y:S01]  /*b300*/  IMAD R3, R0, 0x8, R3 ;  /* 0x0000000800037824 */ /* 0x000fe200078e0203 */
[----:B------:R-:W-:-:S07]  /*b310*/  SHF.L.U32 R0, R2, 0x1f, RZ ;  /* 0x0000001f02007819 */ /* 0x000fce00000006ff */
.L_x_314:
[----:B-1----:R1:W2:Y:S02]  /*b320*/  SYNCS.PHASECHK.TRANS64.TRYWAIT P0, [R3+URZ], R0 ;  /* 0x00000000030075a7 */ /* 0x0022a4000800017f */
[----:B--2---:R-:W-:Y:S05]  /*b330*/  @!P0 NANOSLEEP.SYNCS 0x989680 ;  /* 0x009896800000895d */ /* 0x004fea0003900000 */
[----:B------:R-:W2:Y:S02]  /*b340*/  @!P0 SYNCS.PHASECHK.TRANS64 P0, [R3+URZ], R0 ;  /* 0x00000000030085a7 */ /* 0x000ea4000800007f */
[----:B--2---:R-:W-:Y:S05]  /*b350*/  @!P0 BRA `(.L_x_314) ;  /* 0xfffffffc00f08947 */ /* 0x004fea000383ffff */
.L_x_310:
[----:B------:R-:W-:Y:S05]  /*b360*/  BSYNC B0 ;  /* 0x0000000000007941 */ /* 0x000fea0003800000 */
.L_x_309:
[----:B------:R-:W-:Y:S05]  /*b370*/  EXIT ;  /* 0x000000000000794d */ /* 0x000fea0003800000 */
.L_x_19:
[----:B-1----:R1:W2:Y:S02]  /*b380*/  SYNCS.PHASECHK.TRANS64.TRYWAIT P0, [R161+URZ], R0 ;  /* 0x00000000a10075a7 */ /* 0x0022a4000800017f */
[----:B--2---:R-:W-:Y:S05]  /*b390*/  @!P0 NANOSLEEP.SYNCS 0x989680 ;  /* 0x009896800000895d */ /* 0x004fea0003900000 */
[----:B------:R-:W2:Y:S02]  /*b3a0*/  @!P0 SYNCS.PHASECHK.TRANS64 P0, [R161+URZ], R0 ;  /* 0x00000000a10085a7 */ /* 0x000ea4000800007f */
[----:B--2---:R-:W-:Y:S05]  /*b3b0*/  @!P0 BRA `(.L_x_19) ;  /* 0xfffffffc00f08947 */ /* 0x004fea000383ffff */
[----:B------:R-:W-:Y:S05]  /*b3c0*/  BRA `(.L_x_315) ;  /* 0xffffff6000bc7947 */ /* 0x000fea000383ffff */
.L_x_24:
[----:B--2---:R2:W3:Y:S02]  /*b3d0*/  SYNCS.PHASECHK.TRANS64.TRYWAIT P1, [R3+URZ], R0 ;  /* 0x00000000030075a7 */ /* 0x0044e4000802017f */
[----:B---3--:R-:W-:Y:S05]  /*b3e0*/  @!P1 NANOSLEEP.SYNCS 0x989680 ;  /* 0x009896800000995d */ /* 0x008fea0003900000 */
[----:B------:R-:W3:Y:S02]  /*b3f0*/  @!P1 SYNCS.PHASECHK.TRANS64 P1, [R3+URZ], R0 ;  /* 0x00000000030095a7 */ /* 0x000ee4000802007f */
[----:B---3--:R-:W-:Y:S05]  /*b400*/  @!P1 BRA `(.L_x_24) ;  /* 0xfffffffc00f09947 */ /* 0x008fea000383ffff */
[----:B------:R-:W-:Y:S05]  /*b410*/  BRA `(.L_x_23) ;  /* 0xffffff6400287947 */ /* 0x000fea000383ffff */
.L_x_29:
[----:B--2---:R-:W-:-:S04]  /*b420*/  IMAD.U32 R5, RZ, RZ, UR4 ;  /* 0x00000004ff057e24 */ /* 0x004fc8000f8e00ff */
[----:B------:R2:W3:Y:S03]  /*b430*/  SYNCS.PHASECHK.TRANS64.TRYWAIT P1, [R5+URZ], R4 ;  /* 0x00000004050075a7 */ /* 0x0004e6000802017f */
[----:B---3--:R-:W-:Y:S05]  /*b440*/  @!P1 NANOSLEEP.SYNCS 0x989680 ;  /* 0x009896800000995d */ /* 0x008fea0003900000 */
[----:B------:R-:W3:Y:S02]  /*b450*/  @!P1 SYNCS.PHASECHK.TRANS64 P1, [R5+URZ], R4 ;  /* 0x00000004050095a7 */ /* 0x000ee4000802007f */
[----:B---3--:R-:W-:Y:S05]  /*b460*/  @!P1 BRA `(.L_x_29) ;  /* 0xfffffffc00ec9947 */ /* 0x008fea000383ffff */
[----:B------:R-:W-:Y:S05]  /*b470*/  BRA `(.L_x_28) ;  /* 0xffffff6400bc7947 */ /* 0x000fea000383ffff */
.L_x_35:
[----:B-1----:R1:W2:Y:S02]  /*b480*/  SYNCS.PHASECHK.TRANS64.TRYWAIT P0, [R161+URZ+0x10], R0 ;  /* 0x00001000a10075a7 */ /* 0x0022a4000800017f */
[----:B--2---:R-:W-:Y:S05]  /*b490*/  @!P0 NANOSLEEP.SYNCS 0x989680 ;  /* 0x009896800000895d */ /* 0x004fea0003900000 */
[----:B------:R-:W2:Y:S02]  /*b4a0*/  @!P0 SYNCS.PHASECHK.TRANS64 P0, [R161+URZ+0x10], R0 ;  /* 0x00001000a10085a7 */ /* 0x000ea4000800007f */
[----:B--2---:R-:W-:Y:S05]  /*b4b0*/  @!P0 BRA `(.L_x_35) ;  /* 0xfffffffc00f08947 */ /* 0x004fea000383ffff */
[----:B------:R-:W-:Y:S05]  /*b4c0*/  BRA `(.L_x_316) ;  /* 0xffffff6800cc7947 */ /* 0x000fea000383ffff */
.L_x_296:
[----:B------:R-:W-:Y:S01]  /*b4d0*/  BSSY B1, `(.L_x_317) ;  /* 0x0000006000017945 */ /* 0x000fe20003800000 */
[----:B------:R-:W-:-:S07]  /*b4e0*/  IMAD.MOV.U32 R15, RZ, RZ, -0x1 ;  /* 0xffffffffff0f7424 */ /* 0x000fce00078e00ff */
[----:B-----5:R-:W-:Y:S05]  /*b4f0*/  WARPSYNC.COLLECTIVE R15, `(.L_x_318) ;  /* 0x000000000f0c7348 */ /* 0x020fea0003c00000 */
[----:B------:R-:W-:Y:S02]  /*b500*/  ELECT P6, UR62, PT ;  /* 0x00000000003e782f */ /* 0x000fe400038c0000 */
[----:B------:R-:W-:Y:S01]  /*b510*/  MOV R14, UR62 ;  /* 0x0000003e000e7c02 */ /* 0x000fe20008000f00 */
[----:B-----5:R-:W-:Y:S10]  /*b520*/  ENDCOLLECTIVE ;  /* 0x000000000000791b */ /* 0x020ff40003800000 */
.L_x_318:
[----:B------:R-:W-:Y:S05]  /*b530*/  BSYNC B1 ;  /* 0x0000000000017941 */ /* 0x000fea0003800000 */
.L_x_317:
[----:B------:R-:W-:Y:S05]  /*b540*/  BRA `(.L_x_319) ;  /* 0xfffffff0001c7947 */ /* 0x000fea000383ffff */
.L_x_299:
[----:B0-----:R0:W1:Y:S02]  /*b550*/  SYNCS.PHASECHK.TRANS64.TRYWAIT P1, [R12+URZ+0x18], R5 ;  /* 0x000018050c0075a7 */ /* 0x001064000802017f */
[----:B-1----:R-:W-:Y:S05]  /*b560*/  @!P1 NANOSLEEP.SYNCS 0x989680 ;  /* 0x009896800000995d */ /* 0x002fea0003900000 */
[----:B------:R-:W1:Y:S02]  /*b570*/  @!P1 SYNCS.PHASECHK.TRANS64 P1, [R12+URZ+0x18], R5 ;  /* 0x000018050c0095a7 */ /* 0x000e64000802007f */
[----:B-1----:R-:W-:Y:S05]  /*b580*/  @!P1 BRA `(.L_x_299) ;  /* 0xfffffffc00f09947 */ /* 0x002fea000383ffff */
[----:B------:R-:W-:Y:S05]  /*b590*/  BRA `(.L_x_320) ;  /* 0xfffffff000507947 */ /* 0x000fea000383ffff */
.L_x_308:
[----:B------:R-:W-:Y:S01]  /*b5a0*/  BSSY B0, `(.L_x_321) ;  /* 0x0000006000007945 */ /* 0x000fe20003800000 */
[----:B------:R-:W-:-:S07]  /*b5b0*/  IMAD.MOV.U32 R15, RZ, RZ, -0x1 ;  /* 0xffffffffff0f7424 */ /* 0x000fce00078e00ff */
[----:B-----5:R-:W-:Y:S05]  /*b5c0*/  WARPSYNC.COLLECTIVE R15, `(.L_x_322) ;  /* 0x000000000f0c7348 */ /* 0x020fea0003c00000 */
[----:B------:R-:W-:Y:S02]  /*b5d0*/  ELECT P6, UR62, PT ;  /* 0x00000000003e782f */ /* 0x000fe400038c0000 */
[----:B------:R-:W-:Y:S01]  /*b5e0*/  MOV R14, UR62 ;  /* 0x0000003e000e7c02 */ /* 0x000fe20008000f00 */
[----:B-----5:R-:W-:Y:S10]  /*b5f0*/  ENDCOLLECTIVE ;  /* 0x000000000000791b */ /* 0x020ff40003800000 */
.L_x_322:
[----:B------:R-:W-:Y:S05]  /*b600*/  BSYNC B0 ;  /* 0x0000000000007941 */ /* 0x000fea0003800000 */
.L_x_321:
[----:B------:R-:W-:Y:S05]  /*b610*/  BRA `(.L_x_323) ;  /* 0xfffffff800c87947 */ /* 0x000fea000383ffff */
.L_x_312:
[----:B0-----:R0:W1:Y:S02]  /*b620*/  SYNCS.PHASECHK.TRANS64.TRYWAIT P0, [R7+URZ], R2 ;  /* 0x00000002070075a7 */ /* 0x001064000800017f */
[----:B-1----:R-:W-:Y:S05]  /*b630*/  @!P0 NANOSLEEP.SYNCS 0x989680 ;  /* 0x009896800000895d */ /* 0x002fea0003900000 */
[----:B------:R-:W1:Y:S02]  /*b640*/  @!P0 SYNCS.PHASECHK.TRANS64 P0, [R7+URZ], R2 ;  /* 0x00000002070085a7 */ /* 0x000e64000800007f */
[----:B-1----:R-:W-:Y:S05]  /*b650*/  @!P0 BRA `(.L_x_312) ;  /* 0xfffffffc00f08947 */ /* 0x002fea000383ffff */
[----:B------:R-:W-:Y:S05]  /*b660*/  BRA `(.L_x_324) ;  /* 0xfffffffc00087947 */ /* 0x000fea000383ffff */
.L_x_313:
[----:B0-----:R0:W1:Y:S02]  /*b670*/  SYNCS.PHASECHK.TRANS64.TRYWAIT P0, [R9+URZ], R4 ;  /* 0x00000004090075a7 */ /* 0x001064000800017f */
[----:B-1----:R-:W-:Y:S05]  /*b680*/  @!P0 NANOSLEEP.SYNCS 0x989680 ;  /* 0x009896800000895d */ /* 0x002fea0003900000 */
[----:B------:R-:W1:Y:S02]  /*b690*/  @!P0 SYNCS.PHASECHK.TRANS64 P0, [R9+URZ], R4 ;  /* 0x00000004090085a7 */ /* 0x000e64000800007f */
[----:B-1----:R-:W-:Y:S05]  /*b6a0*/  @!P0 BRA `(.L_x_313) ;  /* 0xfffffffc00f08947 */ /* 0x002fea000383ffff */
[----:B------:R-:W-:Y:S05]  /*b6b0*/  BRA `(.L_x_325) ;  /* 0xfffffffc00107947 */ /* 0x000fea000383ffff */
.L_x_326:
[----:B------:R-:W-:-:S00]  /*b6c0*/  BRA `(.L_x_326) ;  /* 0xfffffffc00fc7947 */ /* 0x000fc0000383ffff */
[----:B------:R-:W-:-:S00]  /*b6d0*/  NOP ;  /* 0x0000000000007918 */ /* 0x000fc00000000000 */
        /* <DEDUP_REMOVED lines=10> */
.L_x_327:


//--------------------- .nv.global.init           --------------------------
	.section	.nv.global.init,"aw",@progbits
.nv.global.init:
	.type		$str$22,@object
	.size		$str$22,($str$23 - $str$22)
$str$22:
        /*0000*/ 	.byte	0x6b, 0x5f, 0x74, 0x69, 0x6c, 0x65, 0x5f, 0x63, 0x6f, 0x75, 0x6e, 0x74, 0x20, 0x3e, 0x3d, 0x20
        /*0010*/ 	.byte	0x31, 0x00
	.type		$str$23,@object
	.size		$str$23,(__unnamed_1 - $str$23)
$str$23:
        /*0012*/ 	.byte	0x2f, 0x74, 0x6d, 0x70, 0x2f, 0x63, 0x75, 0x74, 0x6c, 0x61, 0x73, 0x73, 0x5f, 0x73, 0x77, 0x65
        /*0022*/ 	.byte	0x65, 0x70, 0x5f, 0x73, 0x72, 0x63, 0x2f, 0x69, 0x6e, 0x63, 0x6c, 0x75, 0x64, 0x65, 0x2f, 0x63
        /*0032*/ 	.byte	0x75, 0x74, 0x6c, 0x61, 0x73, 0x73, 0x2f, 0x67, 0x65, 0x6d, 0x6d, 0x2f, 0x63, 0x6f, 0x6c, 0x6c
        /*0042*/ 	.byte	0x65, 0x63, 0x74, 0x69, 0x76, 0x65, 0x2f, 0x73, 0x6d, 0x39, 0x30, 0x5f, 0x6d, 0x6d, 0x61, 0x5f
        /*0052*/ 	.byte	0x74, 0x6d, 0x61, 0x5f, 0x67, 0x6d, 0x6d, 0x61, 0x5f, 0x73, 0x73, 0x5f, 0x77, 0x61, 0x72, 0x70
        /*0062*/ 	.byte	0x73, 0x70, 0x65, 0x63, 0x69, 0x61, 0x6c, 0x69, 0x7a, 0x65, 0x64, 0x2e, 0x68, 0x70, 0x70, 0x00
	.type		__unnamed_1,@object
	.size		__unnamed_1,(.L_0 - __unnamed_1)
__unnamed_1:
        /*0072*/ 	.byte	0x76, 0x6f, 0x69, 0x64, 0x20, 0x63, 0x75, 0x74, 0x6c, 0x61, 0x73, 0x73, 0x3a, 0x3a, 0x67, 0x65
        /* <DEDUP_REMOVED lines=180> */
        /*0bc2*/ 	.byte	0x3a, 0x3a, 0x69, 0x64, 0x65, 0x6e, 0x74, 0x69, 0x74, 0x79, 0x5d, 0x00
.L_0:


//--------------------- .nv.shared._ZN7cutlass13device_kernelINS_4gemm6kernel13GemmUniversalIN4cute5tupleIJiiiiEEENS1_10collective13CollectiveMmaINS1_34MainloopSm90TmaGmmaWarpSpecializedILi3ENS5_IJNS4_1CILi2EEENSA_ILi1EEESC_EEENS1_32KernelTmaWarpSpecializedPingpongEEENS5_IJNSA_ILi64EEENSA_ILi256EEENSA_ILi32EEEEEENS_10bfloat16_tENS5_IJlSC_lEEESK_SL_NS4_8TiledMMAINS4_8MMA_AtomIJNS4_4SM904GMMA28MMA_64x256x16_F32BF16BF16_SSILNSP_5MajorE0ELSR_0ELNSP_7ScaleInE1ELSS_1EEEEEENS4_6LayoutINS5_IJSC_SC_SC_EEENS5_IJNSA_ILi0EEESX_SX_EEEEENS5_IJNS4_10UnderscoreES10_S10_EEEEENS4_13SM90_TMA_LOADENS4_14ComposedLayoutINS4_7SwizzleILi2ELi4ELi3EEENS4_18smem_ptr_flag_bitsILi16EEENSV_INS5_IJNSA_ILi8EEESI_EEENS5_IJSI_SC_EEEEEEEvNS4_8identityENS4_23SM90_TMA_LOAD_MULTICASTES1D_vS1E_EENS_8epilogue10collective6detail29Sm90TmaWarpSpecializedAdapterINS1I_15DefaultEpilogueISK_SL_SL_NS1H_6thread17LinearCombinationISK_Li1EffLNS1M_9ScaleType4KindE0ELNS_15FloatRoundStyleE2ESK_EENS1_15EpilogueDefaultEEEEEvvEEEEvNT_6ParamsE --------------------------
	.section	.nv.shared._ZN7cutlass13device_kernelINS_4gemm6kernel13GemmUniversalIN4cute5tupleIJiiiiEEENS1_10collective13CollectiveMmaINS1_34MainloopSm90TmaGmmaWarpSpecializedILi3ENS5_IJNS4_1CILi2EEENSA_ILi1EEESC_EEENS1_32KernelTmaWarpSpecializedPingpongEEENS5_IJNSA_ILi64EEENSA_ILi256EEENSA_ILi32EEEEEENS_10bfloat16_tENS5_IJlSC_lEEESK_SL_NS4_8TiledMMAINS4_8MMA_AtomIJNS4_4SM904GMMA28MMA_64x256x16_F32BF16BF16_SSILNSP_5MajorE0ELSR_0ELNSP_7ScaleInE1ELSS_1EEEEEENS4_6LayoutINS5_IJSC_SC_SC_EEENS5_IJNSA_ILi0EEESX_SX_EEEEENS5_IJNS4_10UnderscoreES10_S10_EEEEENS4_13SM90_TMA_LOADENS4_14ComposedLayoutINS4_7SwizzleILi2ELi4ELi3EEENS4_18smem_ptr_flag_bitsILi16EEENSV_INS5_IJNSA_ILi8EEESI_EEENS5_IJSI_SC_EEEEEEEvNS4_8identityENS4_23SM90_TMA_LOAD_MULTICASTES1D_vS1E_EENS_8epilogue10collective6detail29Sm90TmaWarpSpecializedAdapterINS1I_15DefaultEpilogueISK_SL_SL_NS1H_6thread17LinearCombinationISK_Li1EffLNS1M_9ScaleType4KindE0ELNS_15FloatRoundStyleE2ESK_EENS1_15EpilogueDefaultEEEEEvvEEEEvNT_6ParamsE,"aw",@nobits
	.sectionflags	@""
	.align	16
	.zero		1024


//--------------------- .nv.shared.reserved.0     --------------------------
	.section	.nv.shared.reserved.0,"aw",@nobits
	.weak		__nv_reservedSMEM_offset_0_alias
	.size		__nv_reservedSMEM_offset_0_alias, 0, 0
	.other		__nv_reservedSMEM_offset_0_alias,@"STO_CUDA_RESERVED_SHARED STV_DEFAULT"
__nv_reservedSMEM_offset_0_alias:
	.zero		0


//--------------------- .nv.global                --------------------------
	.section	.nv.global,"aw",@nobits
.nv.global:
	.type		_ZN39_INTERNAL_aed367f6_4_k_cu_c09ea86b_35864cute1_E,@object
	.size		_ZN39_INTERNAL_aed367f6_4_k_cu_c09ea86b_35864cute1_E,(_ZN39_INTERNAL_aed367f6_4_k_cu_c09ea86b_35864cuda3std3__45__cpo6cbeginE - _ZN39_INTERNAL_aed367f6_4_k_cu_c09ea86b_35864cute1_E)
_ZN39_INTERNAL_aed367f6_4_k_cu_c09ea86b_35864cute1_E:
	.zero		1
	.type		_ZN39_INTERNAL_aed367f6_4_k_cu_c09ea86b_35864cuda3std3__45__cpo6cbeginE,@object
	.size		_ZN39_INTERNAL_aed367f6_4_k_cu_c09ea86b_35864cuda3std3__45__cpo6cbeginE,(_ZN39_INTERNAL_aed367f6_4_k_cu_c09ea86b_35864cuda3std3__48in_placeE - _ZN39_INTERNAL_aed367f6_4_k_cu_c09ea86b_35864cuda3std3__45__cpo6cbeginE)
_ZN39_INTERNAL_aed367f6_4_k_cu_c09ea86b_35864cuda3std3__45__cpo6cbeginE:
	.zero		1
	.type		_ZN39_INTERNAL_aed367f6_4_k_cu_c09ea86b_35864cuda3std3__48in_placeE,@object
	.size		_ZN39_INTERNAL_aed367f6_4_k_cu_c09ea86b_35864cuda3std3__48in_placeE,(_ZN39_INTERNAL_aed367f6_4_k_cu_c09ea86b_35864cuda3std6ranges3__45__cpo9iter_moveE - _ZN39_INTERNAL_aed367f6_4_k_cu_c09ea86b_35864cuda3std3__48in_placeE)
_ZN39_INTERNAL_aed367f6_4_k_cu_c09ea86b_35864cuda3std3__48in_placeE:
	.zero		1
	.type		_ZN39_INTERNAL_aed367f6_4_k_cu_c09ea86b_35864cuda3std6ranges3__45__cpo9iter_moveE,@object
	.size		_ZN39_INTERNAL_aed367f6_4_k_cu_c09ea86b_35864cuda3std6ranges3__45__cpo9iter_moveE,(_ZN39_INTERNAL_aed367f6_4_k_cu_c09ea86b_35864cuda3std3__45__cpo5beginE - _ZN39_INTERNAL_aed367f6_4_k_cu_c09ea86b_35864cuda3std6ranges3__45__cpo9iter_moveE)
_ZN39_INTERNAL_aed367f6_4_k_cu_c09ea86b_35864cuda3std6ranges3__45__cpo9iter_moveE:
	.zero		1
	.type		_ZN39_INTERNAL_aed367f6_4_k_cu_c09ea86b_35864cuda3std3__45__cpo5beginE,@object
	.size		_ZN39_INTERNAL_aed367f6_4_k_cu_c09ea86b_35864cuda3std3__45__cpo5beginE,(_ZN39_INTERNAL_aed367f6_4_k_cu_c09ea86b_35864cuda3std3__441_GLOBAL__N__aed367f6_4_k_cu_c09ea86b_35866ignoreE - _ZN39_INTERNAL_aed367f6_4_k_cu_c09ea86b_35864cuda3std3__45__cpo5beginE)
_ZN39_INTERNAL_aed367f6_4_k_cu_c09ea86b_35864cuda3std3__45__cpo5beginE:
	.zero		1
	.type		_ZN39_INTERNAL_aed367f6_4_k_cu_c09ea86b_35864cuda3std3__441_GLOBAL__N__aed367f6_4_k_cu_c09ea86b_35866ignoreE,@object
	.size		_ZN39_INTERNAL_aed367f6_4_k_cu_c09ea86b_35864cuda3std3__441_GLOBAL__N__aed367f6_4_k_cu_c09ea86b_35866ignoreE,(_ZN39_INTERNAL_aed367f6_4_k_cu_c09ea86b_35864cute7productE - _ZN39_INTERNAL_aed367f6_4_k_cu_c09ea86b_35864cuda3std3__441_GLOBAL__N__aed367f6_4_k_cu_c09ea86b_35866ignoreE)
_ZN39_INTERNAL_aed367f6_4_k_cu_c09ea86b_35864cuda3std3__441_GLOBAL__N__aed367f6_4_k_cu_c09ea86b_35866ignoreE:
	.zero		1
	.type		_ZN39_INTERNAL_aed367f6_4_k_cu_c09ea86b_35864cute7productE,@object
	.size		_ZN39_INTERNAL_aed367f6_4_k_cu_c09ea86b_35864cute7productE,(_ZN39_INTERNAL_aed367f6_4_k_cu_c09ea86b_35864cuda3std3__45__cpo3endE - _ZN39_INTERNAL_aed367f6_4_k_cu_c09ea86b_35864cute7productE)
_ZN39_INTERNAL_aed367f6_4_k_cu_c09ea86b_35864cute7productE:
	.zero		1
	.type		_ZN39_INTERNAL_aed367f6_4_k_cu_c09ea86b_35864cuda3std3__45__cpo3endE,@object
	.size		_ZN39_INTERNAL_aed367f6_4_k_cu_c09ea86b_35864cuda3std3__45__cpo3endE,(_ZN39_INTERNAL_aed367f6_4_k_cu_c09ea86b_35864cuda3std3__419piecewise_constructE - _ZN39_INTERNAL_aed367f6_4_k_cu_c09ea86b_35864cuda3std3__45__cpo3endE)
_ZN39_INTERNAL_aed367f6_4_k_cu_c09ea86b_35864cuda3std3__45__cpo3endE:
	.zero		1
	.type		_ZN39_INTERNAL_aed367f6_4_k_cu_c09ea86b_35864cuda3std3__419piecewise_constructE,@object
	.size		_ZN39_INTERNAL_aed367f6_4_k_cu_c09ea86b_35864cuda3std3__419piecewise_constructE,(_ZN39_INTERNAL_aed367f6_4_k_cu_c09ea86b_35864cuda3std3__45__cpo4cendE - _ZN39_INTERNAL_aed367f6_4_k_cu_c09ea86b_35864cuda3std3__419piecewise_constructE)
_ZN39_INTERNAL_aed367f6_4_k_cu_c09ea86b_35864cuda3std3__419piecewise_constructE:
	.zero		1
	.type		_ZN39_INTERNAL_aed367f6_4_k_cu_c09ea86b_35864cuda3std3__45__cpo4cendE,@object
	.size		_ZN39_INTERNAL_aed367f6_4_k_cu_c09ea86b_35864cuda3std3__45__cpo4cendE,(_ZN39_INTERNAL_aed367f6_4_k_cu_c09ea86b_35864cuda3std6ranges3__45__cpo4swapE - _ZN39_INTERNAL_aed367f6_4_k_cu_c09ea86b_35864cuda3std3__45__cpo4cendE)
_ZN39_INTERNAL_aed367f6_4_k_cu_c09ea86b_35864cuda3std3__45__cpo4cendE:
	.zero		1
	.type		_ZN39_INTERNAL_aed367f6_4_k_cu_c09ea86b_35864cuda3std6ranges3__45__cpo4swapE,@object
	.size		_ZN39_INTERNAL_aed367f6_4_k_cu_c09ea86b_35864cuda3std6ranges3__45__cpo4swapE,(.L_8 - _ZN39_INTERNAL_aed367f6_4_k_cu_c09ea86b_35864cuda3std6ranges3__45__cpo4swapE)
_ZN39_INTERNAL_aed367f6_4_k_cu_c09ea86b_35864cuda3std6ranges3__45__cpo4swapE:
	.zero		1
.L_8:


//--------------------- .nv.constant0._ZN7cutlass13device_kernelINS_4gemm6kernel13GemmUniversalIN4cute5tupleIJiiiiEEENS1_10collective13CollectiveMmaINS1_34MainloopSm90TmaGmmaWarpSpecializedILi3ENS5_IJNS4_1CILi2EEENSA_ILi1EEESC_EEENS1_32KernelTmaWarpSpecializedPingpongEEENS5_IJNSA_ILi64EEENSA_ILi256EEENSA_ILi32EEEEEENS_10bfloat16_tENS5_IJlSC_lEEESK_SL_NS4_8TiledMMAINS4_8MMA_AtomIJNS4_4SM904GMMA28MMA_64x256x16_F32BF16BF16_SSILNSP_5MajorE0ELSR_0ELNSP_7ScaleInE1ELSS_1EEEEEENS4_6LayoutINS5_IJSC_SC_SC_EEENS5_IJNSA_ILi0EEESX_SX_EEEEENS5_IJNS4_10UnderscoreES10_S10_EEEEENS4_13SM90_TMA_LOADENS4_14ComposedLayoutINS4_7SwizzleILi2ELi4ELi3EEENS4_18smem_ptr_flag_bitsILi16EEENSV_INS5_IJNSA_ILi8EEESI_EEENS5_IJSI_SC_EEEEEEEvNS4_8identityENS4_23SM90_TMA_LOAD_MULTICASTES1D_vS1E_EENS_8epilogue10collective6detail29Sm90TmaWarpSpecializedAdapterINS1I_15DefaultEpilogueISK_SL_SL_NS1H_6thread17LinearCombinationISK_Li1EffLNS1M_9ScaleType4KindE0ELNS_15FloatRoundStyleE2ESK_EENS1_15EpilogueDefaultEEEEEvvEEEEvNT_6ParamsE --------------------------
	.section	.nv.constant0._ZN7cutlass13device_kernelINS_4gemm6kernel13GemmUniversalIN4cute5tupleIJiiiiEEENS1_10collective13CollectiveMmaINS1_34MainloopSm90TmaGmmaWarpSpecializedILi3ENS5_IJNS4_1CILi2EEENSA_ILi1EEESC_EEENS1_32KernelTmaWarpSpecializedPingpongEEENS5_IJNSA_ILi64EEENSA_ILi256EEENSA_ILi32EEEEEENS_10bfloat16_tENS5_IJlSC_lEEESK_SL_NS4_8TiledMMAINS4_8MMA_AtomIJNS4_4SM904GMMA28MMA_64x256x16_F32BF16BF16_SSILNSP_5MajorE0ELSR_0ELNSP_7ScaleInE1ELSS_1EEEEEENS4_6LayoutINS5_IJSC_SC_SC_EEENS5_IJNSA_ILi0EEESX_SX_EEEEENS5_IJNS4_10UnderscoreES10_S10_EEEEENS4_13SM90_TMA_LOADENS4_14ComposedLayoutINS4_7SwizzleILi2ELi4ELi3EEENS4_18smem_ptr_flag_bitsILi16EEENSV_INS5_IJNSA_ILi8EEESI_EEENS5_IJSI_SC_EEEEEEEvNS4_8identityENS4_23SM90_TMA_LOAD_MULTICASTES1D_vS1E_EENS_8epilogue10collective6detail29Sm90TmaWarpSpecializedAdapterINS1I_15DefaultEpilogueISK_SL_SL_NS1H_6thread17LinearCombinationISK_Li1EffLNS1M_9ScaleType4KindE0ELNS_15FloatRoundStyleE2ESK_EENS1_15EpilogueDefaultEEEEEvvEEEEvNT_6ParamsE,"a",@progbits
	.sectionflags	@""
	.align	4
.nv.constant0._ZN7cutlass13device_kernelINS_4gemm6kernel13GemmUniversalIN4cute5tupleIJiiiiEEENS1_10collective13CollectiveMmaINS1_34MainloopSm90TmaGmmaWarpSpecializedILi3ENS5_IJNS4_1CILi2EEENSA_ILi1EEESC_EEENS1_32KernelTmaWarpSpecializedPingpongEEENS5_IJNSA_ILi64EEENSA_ILi256EEENSA_ILi32EEEEEENS_10bfloat16_tENS5_IJlSC_lEEESK_SL_NS4_8TiledMMAINS4_8MMA_AtomIJNS4_4SM904GMMA28MMA_64x256x16_F32BF16BF16_SSILNSP_5MajorE0ELSR_0ELNSP_7ScaleInE1ELSS_1EEEEEENS4_6LayoutINS5_IJSC_SC_SC_EEENS5_IJNSA_ILi0EEESX_SX_EEEEENS5_IJNS4_10UnderscoreES10_S10_EEEEENS4_13SM90_TMA_LOADENS4_14ComposedLayoutINS4_7SwizzleILi2ELi4ELi3EEENS4_18smem_ptr_flag_bitsILi16EEENSV_INS5_IJNSA_ILi8EEESI_EEENS5_IJSI_SC_EEEEEEEvNS4_8identityENS4_23SM90_TMA_LOAD_MULTICASTES1D_vS1E_EENS_8epilogue10collective6detail29Sm90TmaWarpSpecializedAdapterINS1I_15DefaultEpilogueISK_SL_SL_NS1H_6thread17LinearCombinationISK_Li1EffLNS1M_9ScaleType4KindE0ELNS_15FloatRoundStyleE2ESK_EENS1_15EpilogueDefaultEEEEEvvEEEEvNT_6ParamsE:
	.zero		1664


//--------------------- SYMBOLS --------------------------

	.type		.nv.reservedSmem.offset0,@object
	.size		.nv.reservedSmem.offset0,0x4
	.type		__assertfail,@function
